//
// Generated by NVIDIA NVVM Compiler
//
// Compiler Build ID: CL-36424714
// Cuda compilation tools, release 13.0, V13.0.88
// Based on NVVM 20.0.0
//

.version 9.0
.target sm_100
.address_size 64

	// .globl	_Z6getsumPiS_i
.global .align 1 .b8 _ZN34_INTERNAL_905ab7b0_4_k_cu_bae410fe4cuda3std3__45__cpo5beginE[1];
.global .align 1 .b8 _ZN34_INTERNAL_905ab7b0_4_k_cu_bae410fe4cuda3std3__45__cpo3endE[1];
.global .align 1 .b8 _ZN34_INTERNAL_905ab7b0_4_k_cu_bae410fe4cuda3std3__45__cpo6cbeginE[1];
.global .align 1 .b8 _ZN34_INTERNAL_905ab7b0_4_k_cu_bae410fe4cuda3std3__45__cpo4cendE[1];
.global .align 1 .b8 _ZN34_INTERNAL_905ab7b0_4_k_cu_bae410fe4cuda3std3__45__cpo6rbeginE[1];
.global .align 1 .b8 _ZN34_INTERNAL_905ab7b0_4_k_cu_bae410fe4cuda3std3__45__cpo4rendE[1];
.global .align 1 .b8 _ZN34_INTERNAL_905ab7b0_4_k_cu_bae410fe4cuda3std3__45__cpo7crbeginE[1];
.global .align 1 .b8 _ZN34_INTERNAL_905ab7b0_4_k_cu_bae410fe4cuda3std3__45__cpo5crendE[1];
.global .align 1 .b8 _ZN34_INTERNAL_905ab7b0_4_k_cu_bae410fe4cuda3std3__436_GLOBAL__N__905ab7b0_4_k_cu_bae410fe6ignoreE[1];
.global .align 1 .b8 _ZN34_INTERNAL_905ab7b0_4_k_cu_bae410fe4cuda3std3__419piecewise_constructE[1];
.global .align 1 .b8 _ZN34_INTERNAL_905ab7b0_4_k_cu_bae410fe4cuda3std3__48in_placeE[1];
.global .align 1 .b8 _ZN34_INTERNAL_905ab7b0_4_k_cu_bae410fe4cuda3std3__420unreachable_sentinelE[1];
.global .align 1 .b8 _ZN34_INTERNAL_905ab7b0_4_k_cu_bae410fe4cuda3std3__47nulloptE[1];
.global .align 1 .b8 _ZN34_INTERNAL_905ab7b0_4_k_cu_bae410fe4cuda3std3__48unexpectE[1];
.global .align 1 .b8 _ZN34_INTERNAL_905ab7b0_4_k_cu_bae410fe4cuda3std6ranges3__45__cpo4swapE[1];
.global .align 1 .b8 _ZN34_INTERNAL_905ab7b0_4_k_cu_bae410fe4cuda3std6ranges3__45__cpo9iter_moveE[1];
.global .align 1 .b8 _ZN34_INTERNAL_905ab7b0_4_k_cu_bae410fe4cuda3std6ranges3__45__cpo5beginE[1];
.global .align 1 .b8 _ZN34_INTERNAL_905ab7b0_4_k_cu_bae410fe4cuda3std6ranges3__45__cpo3endE[1];
.global .align 1 .b8 _ZN34_INTERNAL_905ab7b0_4_k_cu_bae410fe4cuda3std6ranges3__45__cpo6cbeginE[1];
.global .align 1 .b8 _ZN34_INTERNAL_905ab7b0_4_k_cu_bae410fe4cuda3std6ranges3__45__cpo4cendE[1];
.global .align 1 .b8 _ZN34_INTERNAL_905ab7b0_4_k_cu_bae410fe4cuda3std6ranges3__45__cpo7advanceE[1];
.global .align 1 .b8 _ZN34_INTERNAL_905ab7b0_4_k_cu_bae410fe4cuda3std6ranges3__45__cpo9iter_swapE[1];
.global .align 1 .b8 _ZN34_INTERNAL_905ab7b0_4_k_cu_bae410fe4cuda3std6ranges3__45__cpo4nextE[1];
.global .align 1 .b8 _ZN34_INTERNAL_905ab7b0_4_k_cu_bae410fe4cuda3std6ranges3__45__cpo4prevE[1];
.global .align 1 .b8 _ZN34_INTERNAL_905ab7b0_4_k_cu_bae410fe4cuda3std6ranges3__45__cpo4dataE[1];
.global .align 1 .b8 _ZN34_INTERNAL_905ab7b0_4_k_cu_bae410fe4cuda3std6ranges3__45__cpo5cdataE[1];
.global .align 1 .b8 _ZN34_INTERNAL_905ab7b0_4_k_cu_bae410fe4cuda3std6ranges3__45__cpo4sizeE[1];
.global .align 1 .b8 _ZN34_INTERNAL_905ab7b0_4_k_cu_bae410fe4cuda3std6ranges3__45__cpo5ssizeE[1];
.global .align 1 .b8 _ZN34_INTERNAL_905ab7b0_4_k_cu_bae410fe4cuda3std6ranges3__45__cpo8distanceE[1];
.global .align 1 .b8 _ZN34_INTERNAL_905ab7b0_4_k_cu_bae410fe6thrust24THRUST_300001_SM_1000_NS8cuda_cub3parE[1];
.global .align 1 .b8 _ZN34_INTERNAL_905ab7b0_4_k_cu_bae410fe6thrust24THRUST_300001_SM_1000_NS8cuda_cub10par_nosyncE[1];
.global .align 1 .b8 _ZN34_INTERNAL_905ab7b0_4_k_cu_bae410fe6thrust24THRUST_300001_SM_1000_NS6system6detail10sequential3seqE[1];
.global .align 1 .b8 _ZN34_INTERNAL_905ab7b0_4_k_cu_bae410fe6thrust24THRUST_300001_SM_1000_NS12placeholders2_1E[1];
.global .align 1 .b8 _ZN34_INTERNAL_905ab7b0_4_k_cu_bae410fe6thrust24THRUST_300001_SM_1000_NS12placeholders2_2E[1];
.global .align 1 .b8 _ZN34_INTERNAL_905ab7b0_4_k_cu_bae410fe6thrust24THRUST_300001_SM_1000_NS12placeholders2_3E[1];
.global .align 1 .b8 _ZN34_INTERNAL_905ab7b0_4_k_cu_bae410fe6thrust24THRUST_300001_SM_1000_NS12placeholders2_4E[1];
.global .align 1 .b8 _ZN34_INTERNAL_905ab7b0_4_k_cu_bae410fe6thrust24THRUST_300001_SM_1000_NS12placeholders2_5E[1];
.global .align 1 .b8 _ZN34_INTERNAL_905ab7b0_4_k_cu_bae410fe6thrust24THRUST_300001_SM_1000_NS12placeholders2_6E[1];
.global .align 1 .b8 _ZN34_INTERNAL_905ab7b0_4_k_cu_bae410fe6thrust24THRUST_300001_SM_1000_NS12placeholders2_7E[1];
.global .align 1 .b8 _ZN34_INTERNAL_905ab7b0_4_k_cu_bae410fe6thrust24THRUST_300001_SM_1000_NS12placeholders2_8E[1];
.global .align 1 .b8 _ZN34_INTERNAL_905ab7b0_4_k_cu_bae410fe6thrust24THRUST_300001_SM_1000_NS12placeholders2_9E[1];
.global .align 1 .b8 _ZN34_INTERNAL_905ab7b0_4_k_cu_bae410fe6thrust24THRUST_300001_SM_1000_NS12placeholders3_10E[1];
.global .align 1 .b8 _ZN34_INTERNAL_905ab7b0_4_k_cu_bae410fe6thrust24THRUST_300001_SM_1000_NS3seqE[1];

.visible .entry _Z6getsumPiS_i(
	.param .u64 .ptr .align 1 _Z6getsumPiS_i_param_0,
	.param .u64 .ptr .align 1 _Z6getsumPiS_i_param_1,
	.param .u32 _Z6getsumPiS_i_param_2
)
{
	.reg .pred 	%p<4>;
	.reg .b32 	%r<14>;
	.reg .b64 	%rd<11>;

	ld.param.u64 	%rd4, [_Z6getsumPiS_i_param_0];
	ld.param.u64 	%rd3, [_Z6getsumPiS_i_param_1];
	ld.param.u32 	%r4, [_Z6getsumPiS_i_param_2];
	cvta.to.global.u64 	%rd1, %rd4;
	mov.u32 	%r5, %ctaid.x;
	mov.u32 	%r6, %ntid.x;
	mov.u32 	%r7, %tid.x;
	mad.lo.s32 	%r1, %r5, %r6, %r7;
	mul.lo.s32 	%r8, %r4, %r4;
	setp.ge.s32 	%p1, %r1, %r8;
	@%p1 bra 	$L__BB0_4;
	div.s32 	%r2, %r1, %r4;
	mul.lo.s32 	%r9, %r2, %r4;
	sub.s32 	%r3, %r1, %r9;
	setp.gt.s32 	%p2, %r2, %r3;
	@%p2 bra 	$L__BB0_4;
	mul.wide.s32 	%rd5, %r2, 4;
	add.s64 	%rd6, %rd1, %rd5;
	cvta.to.global.u64 	%rd7, %rd3;
	mul.wide.s32 	%rd8, %r1, 4;
	add.s64 	%rd2, %rd7, %rd8;
	ld.global.u32 	%r10, [%rd2];
	atom.global.add.u32 	%r11, [%rd6], %r10;
	setp.eq.s32 	%p3, %r2, %r3;
	@%p3 bra 	$L__BB0_4;
	mul.wide.s32 	%rd9, %r3, 4;
	add.s64 	%rd10, %rd1, %rd9;
	ld.global.u32 	%r12, [%rd2];
	atom.global.add.u32 	%r13, [%rd10], %r12;
$L__BB0_4:
	ret;

}
	// .globl	_Z9create_njPiS_S_i
.visible .entry _Z9create_njPiS_S_i(
	.param .u64 .ptr .align 1 _Z9create_njPiS_S_i_param_0,
	.param .u64 .ptr .align 1 _Z9create_njPiS_S_i_param_1,
	.param .u64 .ptr .align 1 _Z9create_njPiS_S_i_param_2,
	.param .u32 _Z9create_njPiS_S_i_param_3
)
{
	.reg .pred 	%p<3>;
	.reg .b32 	%r<18>;
	.reg .b64 	%rd<16>;

	ld.param.u64 	%rd3, [_Z9create_njPiS_S_i_param_0];
	ld.param.u64 	%rd4, [_Z9create_njPiS_S_i_param_1];
	ld.param.u64 	%rd5, [_Z9create_njPiS_S_i_param_2];
	ld.param.u32 	%r4, [_Z9create_njPiS_S_i_param_3];
	cvta.to.global.u64 	%rd1, %rd5;
	mov.u32 	%r5, %tid.x;
	mov.u32 	%r6, %ntid.x;
	mov.u32 	%r7, %ctaid.x;
	mad.lo.s32 	%r1, %r6, %r7, %r5;
	mul.lo.s32 	%r8, %r4, %r4;
	setp.ge.s32 	%p1, %r1, %r8;
	@%p1 bra 	$L__BB1_4;
	cvta.to.global.u64 	%rd2, %rd3;
	div.s32 	%r2, %r1, %r4;
	mul.lo.s32 	%r9, %r2, %r4;
	sub.s32 	%r3, %r1, %r9;
	setp.ne.s32 	%p2, %r2, %r3;
	@%p2 bra 	$L__BB1_3;
	mul.wide.s32 	%rd14, %r1, 4;
	add.s64 	%rd15, %rd1, %rd14;
	mov.b32 	%r17, 0;
	st.global.u32 	[%rd15], %r17;
	bra.uni 	$L__BB1_4;
$L__BB1_3:
	cvta.to.global.u64 	%rd6, %rd4;
	mul.wide.s32 	%rd7, %r1, 4;
	add.s64 	%rd8, %rd2, %rd7;
	ld.global.u32 	%r10, [%rd8];
	add.s32 	%r11, %r4, -2;
	mul.lo.s32 	%r12, %r10, %r11;
	mul.wide.s32 	%rd9, %r2, 4;
	add.s64 	%rd10, %rd6, %rd9;
	ld.global.u32 	%r13, [%rd10];
	mul.wide.s32 	%rd11, %r3, 4;
	add.s64 	%rd12, %rd6, %rd11;
	ld.global.u32 	%r14, [%rd12];
	add.s32 	%r15, %r13, %r14;
	sub.s32 	%r16, %r12, %r15;
	add.s64 	%rd13, %rd1, %rd7;
	st.global.u32 	[%rd13], %r16;
$L__BB1_4:
	ret;

}
	// .globl	_Z7findMinPiS_i
.visible .entry _Z7findMinPiS_i(
	.param .u64 .ptr .align 1 _Z7findMinPiS_i_param_0,
	.param .u64 .ptr .align 1 _Z7findMinPiS_i_param_1,
	.param .u32 _Z7findMinPiS_i_param_2
)
{
	.reg .pred 	%p<7>;
	.reg .b32 	%r<23>;
	.reg .b64 	%rd<7>;

	ld.param.u64 	%rd2, [_Z7findMinPiS_i_param_0];
	ld.param.u64 	%rd3, [_Z7findMinPiS_i_param_1];
	ld.param.u32 	%r11, [_Z7findMinPiS_i_param_2];
	cvta.to.global.u64 	%rd1, %rd3;
	mov.u32 	%r20, %ntid.x;
	mov.u32 	%r12, %ctaid.x;
	mov.u32 	%r2, %tid.x;
	mad.lo.s32 	%r3, %r20, %r12, %r2;
	or.b32  	%r13, %r2, %r12;
	setp.ne.s32 	%p1, %r13, 0;
	@%p1 bra 	$L__BB2_2;
	mov.b32 	%r14, 2147483647;
	st.global.u32 	[%rd1], %r14;
$L__BB2_2:
	bar.sync 	0;
	mul.lo.s32 	%r16, %r11, %r11;
	setp.ge.s32 	%p2, %r3, %r16;
	mov.b32 	%r22, 2147483647;
	@%p2 bra 	$L__BB2_4;
	cvta.to.global.u64 	%rd4, %rd2;
	mul.wide.s32 	%rd5, %r3, 4;
	add.s64 	%rd6, %rd4, %rd5;
	ld.global.u32 	%r22, [%rd6];
$L__BB2_4:
	setp.lt.u32 	%p3, %r20, 2;
	@%p3 bra 	$L__BB2_6;
$L__BB2_5:
	shr.u32 	%r8, %r20, 1;
	shfl.sync.down.b32	%r17|%p4, %r22, %r8, 31, -1;
	min.s32 	%r22, %r22, %r17;
	setp.gt.u32 	%p5, %r20, 3;
	mov.u32 	%r20, %r8;
	@%p5 bra 	$L__BB2_5;
$L__BB2_6:
	setp.ne.s32 	%p6, %r2, 0;
	@%p6 bra 	$L__BB2_8;
	atom.global.min.s32 	%r18, [%rd1], %r22;
$L__BB2_8:
	ret;

}
	// .globl	_Z9getMinidxPKiPiii
.visible .entry _Z9getMinidxPKiPiii(
	.param .u64 .ptr .align 1 _Z9getMinidxPKiPiii_param_0,
	.param .u64 .ptr .align 1 _Z9getMinidxPKiPiii_param_1,
	.param .u32 _Z9getMinidxPKiPiii_param_2,
	.param .u32 _Z9getMinidxPKiPiii_param_3
)
{
	.reg .pred 	%p<3>;
	.reg .b32 	%r<9>;
	.reg .b64 	%rd<7>;

	ld.param.u64 	%rd1, [_Z9getMinidxPKiPiii_param_0];
	ld.param.u64 	%rd2, [_Z9getMinidxPKiPiii_param_1];
	ld.param.u32 	%r2, [_Z9getMinidxPKiPiii_param_2];
	ld.param.u32 	%r3, [_Z9getMinidxPKiPiii_param_3];
	mov.u32 	%r4, %ntid.x;
	mov.u32 	%r5, %ctaid.x;
	mov.u32 	%r6, %tid.x;
	mad.lo.s32 	%r1, %r4, %r5, %r6;
	mul.lo.s32 	%r7, %r3, %r3;
	setp.ge.s32 	%p1, %r1, %r7;
	@%p1 bra 	$L__BB3_3;
	cvta.to.global.u64 	%rd3, %rd1;
	mul.wide.s32 	%rd4, %r1, 4;
	add.s64 	%rd5, %rd3, %rd4;
	ld.global.u32 	%r8, [%rd5];
	setp.ne.s32 	%p2, %r8, %r2;
	@%p2 bra 	$L__BB3_3;
	cvta.to.global.u64 	%rd6, %rd2;
	st.global.u32 	[%rd6], %r1;
$L__BB3_3:
	ret;

}
	// .globl	_Z7makeNewPiS_iii
.visible .entry _Z7makeNewPiS_iii(
	.param .u64 .ptr .align 1 _Z7makeNewPiS_iii_param_0,
	.param .u64 .ptr .align 1 _Z7makeNewPiS_iii_param_1,
	.param .u32 _Z7makeNewPiS_iii_param_2,
	.param .u32 _Z7makeNewPiS_iii_param_3,
	.param .u32 _Z7makeNewPiS_iii_param_4
)
{
	.reg .pred 	%p<6>;
	.reg .b32 	%r<21>;
	.reg .b64 	%rd<9>;

	ld.param.u64 	%rd1, [_Z7makeNewPiS_iii_param_0];
	ld.param.u64 	%rd2, [_Z7makeNewPiS_iii_param_1];
	ld.param.u32 	%r8, [_Z7makeNewPiS_iii_param_2];
	ld.param.u32 	%r9, [_Z7makeNewPiS_iii_param_3];
	ld.param.u32 	%r10, [_Z7makeNewPiS_iii_param_4];
	mov.u32 	%r11, %ntid.x;
	mov.u32 	%r12, %ctaid.x;
	mov.u32 	%r13, %tid.x;
	mad.lo.s32 	%r1, %r11, %r12, %r13;
	mul.lo.s32 	%r14, %r10, %r10;
	setp.ge.s32 	%p1, %r1, %r14;
	@%p1 bra 	$L__BB4_8;
	div.s32 	%r19, %r1, %r10;
	mul.lo.s32 	%r15, %r19, %r10;
	sub.s32 	%r20, %r1, %r15;
	setp.lt.s32 	%p2, %r19, %r8;
	@%p2 bra 	$L__BB4_4;
	setp.le.s32 	%p3, %r19, %r9;
	@%p3 bra 	$L__BB4_8;
	add.s32 	%r19, %r19, -1;
$L__BB4_4:
	setp.lt.s32 	%p4, %r20, %r8;
	@%p4 bra 	$L__BB4_7;
	setp.le.s32 	%p5, %r20, %r9;
	@%p5 bra 	$L__BB4_8;
	add.s32 	%r20, %r20, -1;
$L__BB4_7:
	cvta.to.global.u64 	%rd3, %rd1;
	mul.wide.s32 	%rd4, %r1, 4;
	add.s64 	%rd5, %rd3, %rd4;
	ld.global.u32 	%r16, [%rd5];
	add.s32 	%r17, %r10, -1;
	mad.lo.s32 	%r18, %r19, %r17, %r20;
	cvta.to.global.u64 	%rd6, %rd2;
	mul.wide.s32 	%rd7, %r18, 4;
	add.s64 	%rd8, %rd6, %rd7;
	st.global.u32 	[%rd8], %r16;
$L__BB4_8:
	ret;

}
	// .globl	_Z9makeMergePiPKiS1_iii
.visible .entry _Z9makeMergePiPKiS1_iii(
	.param .u64 .ptr .align 1 _Z9makeMergePiPKiS1_iii_param_0,
	.param .u64 .ptr .align 1 _Z9makeMergePiPKiS1_iii_param_1,
	.param .u64 .ptr .align 1 _Z9makeMergePiPKiS1_iii_param_2,
	.param .u32 _Z9makeMergePiPKiS1_iii_param_3,
	.param .u32 _Z9makeMergePiPKiS1_iii_param_4,
	.param .u32 _Z9makeMergePiPKiS1_iii_param_5
)
{
	.reg .pred 	%p<3>;
	.reg .b32 	%r<24>;
	.reg .b64 	%rd<18>;

	ld.param.u64 	%rd5, [_Z9makeMergePiPKiS1_iii_param_0];
	ld.param.u64 	%rd3, [_Z9makeMergePiPKiS1_iii_param_1];
	ld.param.u64 	%rd4, [_Z9makeMergePiPKiS1_iii_param_2];
	ld.param.u32 	%r3, [_Z9makeMergePiPKiS1_iii_param_3];
	ld.param.u32 	%r4, [_Z9makeMergePiPKiS1_iii_param_4];
	ld.param.u32 	%r5, [_Z9makeMergePiPKiS1_iii_param_5];
	cvta.to.global.u64 	%rd1, %rd5;
	mov.u32 	%r6, %ntid.x;
	mov.u32 	%r7, %ctaid.x;
	mov.u32 	%r8, %tid.x;
	mad.lo.s32 	%r1, %r6, %r7, %r8;
	add.s32 	%r2, %r5, -1;
	setp.ge.s32 	%p1, %r1, %r2;
	@%p1 bra 	$L__BB5_4;
	cvta.to.global.u64 	%rd2, %rd4;
	setp.ne.s32 	%p2, %r1, 0;
	@%p2 bra 	$L__BB5_3;
	mov.b32 	%r23, 0;
	st.global.u32 	[%rd1], %r23;
	bra.uni 	$L__BB5_4;
$L__BB5_3:
	cvta.to.global.u64 	%rd6, %rd3;
	mul.wide.s32 	%rd7, %r1, 4;
	add.s64 	%rd8, %rd2, %rd7;
	ld.global.u32 	%r9, [%rd8];
	mul.lo.s32 	%r10, %r5, %r3;
	add.s32 	%r11, %r10, %r4;
	mul.wide.s32 	%rd9, %r11, 4;
	add.s64 	%rd10, %rd6, %rd9;
	ld.global.u32 	%r12, [%rd10];
	add.s32 	%r13, %r9, %r10;
	mul.wide.s32 	%rd11, %r13, 4;
	add.s64 	%rd12, %rd6, %rd11;
	ld.global.u32 	%r14, [%rd12];
	mad.lo.s32 	%r15, %r5, %r4, %r9;
	mul.wide.s32 	%rd13, %r15, 4;
	add.s64 	%rd14, %rd6, %rd13;
	ld.global.u32 	%r16, [%rd14];
	sub.s32 	%r17, %r14, %r12;
	add.s32 	%r18, %r17, %r16;
	shr.u32 	%r19, %r18, 31;
	add.s32 	%r20, %r18, %r19;
	shr.s32 	%r21, %r20, 1;
	add.s64 	%rd15, %rd1, %rd7;
	st.global.u32 	[%rd15], %r21;
	mul.lo.s32 	%r22, %r2, %r1;
	mul.wide.s32 	%rd16, %r22, 4;
	add.s64 	%rd17, %rd1, %rd16;
	st.global.u32 	[%rd17], %r21;
$L__BB5_4:
	ret;

}
	// .globl	_Z8copy_matPiPKii
.visible .entry _Z8copy_matPiPKii(
	.param .u64 .ptr .align 1 _Z8copy_matPiPKii_param_0,
	.param .u64 .ptr .align 1 _Z8copy_matPiPKii_param_1,
	.param .u32 _Z8copy_matPiPKii_param_2
)
{
	.reg .pred 	%p<7>;
	.reg .b32 	%r<37>;
	.reg .b64 	%rd<18>;

	ld.param.u64 	%rd3, [_Z8copy_matPiPKii_param_0];
	ld.param.u64 	%rd4, [_Z8copy_matPiPKii_param_1];
	ld.param.u32 	%r13, [_Z8copy_matPiPKii_param_2];
	cvta.to.global.u64 	%rd1, %rd3;
	cvta.to.global.u64 	%rd2, %rd4;
	mov.u32 	%r14, %tid.x;
	mov.u32 	%r15, %ntid.x;
	mov.u32 	%r16, %ctaid.x;
	mad.lo.s32 	%r35, %r15, %r16, %r14;
	mov.u32 	%r17, %nctaid.x;
	mul.lo.s32 	%r2, %r15, %r17;
	mul.lo.s32 	%r3, %r13, %r13;
	setp.ge.s32 	%p1, %r35, %r3;
	@%p1 bra 	$L__BB6_7;
	add.s32 	%r18, %r35, %r2;
	max.s32 	%r19, %r3, %r18;
	setp.lt.s32 	%p2, %r18, %r3;
	selp.u32 	%r20, 1, 0, %p2;
	add.s32 	%r21, %r18, %r20;
	sub.s32 	%r22, %r19, %r21;
	div.u32 	%r23, %r22, %r2;
	add.s32 	%r4, %r23, %r20;
	and.b32  	%r24, %r4, 3;
	setp.eq.s32 	%p3, %r24, 3;
	@%p3 bra 	$L__BB6_4;
	add.s32 	%r25, %r4, 1;
	and.b32  	%r26, %r25, 3;
	neg.s32 	%r33, %r26;
$L__BB6_3:
	.pragma "nounroll";
	mul.wide.s32 	%rd5, %r35, 4;
	add.s64 	%rd6, %rd1, %rd5;
	add.s64 	%rd7, %rd2, %rd5;
	ld.global.u32 	%r27, [%rd7];
	st.global.u32 	[%rd6], %r27;
	add.s32 	%r35, %r35, %r2;
	add.s32 	%r33, %r33, 1;
	setp.ne.s32 	%p4, %r33, 0;
	@%p4 bra 	$L__BB6_3;
$L__BB6_4:
	setp.lt.u32 	%p5, %r4, 3;
	@%p5 bra 	$L__BB6_7;
	mul.wide.s32 	%rd11, %r2, 4;
	shl.b32 	%r32, %r2, 2;
$L__BB6_6:
	mul.wide.s32 	%rd8, %r35, 4;
	add.s64 	%rd9, %rd2, %rd8;
	ld.global.u32 	%r28, [%rd9];
	add.s64 	%rd10, %rd1, %rd8;
	st.global.u32 	[%rd10], %r28;
	add.s64 	%rd12, %rd9, %rd11;
	ld.global.u32 	%r29, [%rd12];
	add.s64 	%rd13, %rd10, %rd11;
	st.global.u32 	[%rd13], %r29;
	add.s64 	%rd14, %rd12, %rd11;
	ld.global.u32 	%r30, [%rd14];
	add.s64 	%rd15, %rd13, %rd11;
	st.global.u32 	[%rd15], %r30;
	add.s64 	%rd16, %rd14, %rd11;
	ld.global.u32 	%r31, [%rd16];
	add.s64 	%rd17, %rd15, %rd11;
	st.global.u32 	[%rd17], %r31;
	add.s32 	%r35, %r32, %r35;
	setp.lt.s32 	%p6, %r35, %r3;
	@%p6 bra 	$L__BB6_6;
$L__BB6_7:
	ret;

}
	// .globl	_ZN3cub18CUB_300001_SM_10006detail11EmptyKernelIvEEvv
.visible .entry _ZN3cub18CUB_300001_SM_10006detail11EmptyKernelIvEEvv()
{


	ret;

}


// ===== COMPILED SASS (sm_100) =====

	.target	sm_100

	.elftype	@"ET_EXEC"


//--------------------- .note.nv.tkinfo           --------------------------
	.section	.note.nv.tkinfo,"",@"SHT_NOTE"
	.sectionflags	@"SHF_NOTE_NV_TKINFO"
	.tkinfo
        /*0018*/ 	.word	0x00000002
        /*0030*/ 	.string	""
        /*0030*/ 	.string	"ptxas"
        /*0030*/ 	.string	"Cuda compilation tools, release 13.0, V13.0.88"
        /*0030*/ 	.string	"Build cuda_13.0.r13.0/compiler.36424714_0"
        /*0030*/ 	.string	"-arch sm_100 -m 64 "



//--------------------- .note.nv.cuinfo           --------------------------
	.section	.note.nv.cuinfo,"",@"SHT_NOTE"
	.sectionflags	@"SHF_NOTE_NV_CUINFO"
        /*0018*/ 	.short	0x0002
        /*001a*/ 	.short	0x0064
        /*001c*/ 	.short	0x0082
	.zero		2


//--------------------- .nv.info                  --------------------------
	.section	.nv.info,"",@"SHT_CUDA_INFO"
	.align	4


	//----- nvinfo : EIATTR_REGCOUNT
	.align		4
        /*0000*/ 	.byte	0x04, 0x2f
        /*0002*/ 	.short	(.L_44 - .L_43)
	.align		4
.L_43:
        /*0004*/ 	.word	index@(_Z6getsumPiS_i)
        /*0008*/ 	.word	0x0000000c


	//----- nvinfo : EIATTR_FRAME_SIZE
	.align		4
.L_44:
        /*000c*/ 	.byte	0x04, 0x11
        /*000e*/ 	.short	(.L_46 - .L_45)
	.align		4
.L_45:
        /*0010*/ 	.word	index@(_Z6getsumPiS_i)
        /*0014*/ 	.word	0x00000000


	//----- nvinfo : EIATTR_REGCOUNT
	.align		4
.L_46:
        /*0018*/ 	.byte	0x04, 0x2f
        /*001a*/ 	.short	(.L_48 - .L_47)
	.align		4
.L_47:
        /*001c*/ 	.word	index@(_Z9create_njPiS_S_i)
        /*0020*/ 	.word	0x0000000e


	//----- nvinfo : EIATTR_FRAME_SIZE
	.align		4
.L_48:
        /*0024*/ 	.byte	0x04, 0x11
        /*0026*/ 	.short	(.L_50 - .L_49)
	.align		4
.L_49:
        /*0028*/ 	.word	index@(_Z9create_njPiS_S_i)
        /*002c*/ 	.word	0x00000000


	//----- nvinfo : EIATTR_REGCOUNT
	.align		4
.L_50:
        /*0030*/ 	.byte	0x04, 0x2f
        /*0032*/ 	.short	(.L_52 - .L_51)
	.align		4
.L_51:
        /*0034*/ 	.word	index@(_Z7findMinPiS_i)
        /*0038*/ 	.word	0x0000000c


	//----- nvinfo : EIATTR_FRAME_SIZE
	.align		4
.L_52:
        /*003c*/ 	.byte	0x04, 0x11
        /*003e*/ 	.short	(.L_54 - .L_53)
	.align		4
.L_53:
        /*0040*/ 	.word	index@(_Z7findMinPiS_i)
        /*0044*/ 	.word	0x00000000


	//----- nvinfo : EIATTR_REGCOUNT
	.align		4
.L_54:
        /*0048*/ 	.byte	0x04, 0x2f
        /*004a*/ 	.short	(.L_56 - .L_55)
	.align		4
.L_55:
        /*004c*/ 	.word	index@(_Z9getMinidxPKiPiii)
        /*0050*/ 	.word	0x00000008


	//----- nvinfo : EIATTR_FRAME_SIZE
	.align		4
.L_56:
        /*0054*/ 	.byte	0x04, 0x11
        /*0056*/ 	.short	(.L_58 - .L_57)
	.align		4
.L_57:
        /*0058*/ 	.word	index@(_Z9getMinidxPKiPiii)
        /*005c*/ 	.word	0x00000000


	//----- nvinfo : EIATTR_REGCOUNT
	.align		4
.L_58:
        /*0060*/ 	.byte	0x04, 0x2f
        /*0062*/ 	.short	(.L_60 - .L_59)
	.align		4
.L_59:
        /*0064*/ 	.word	index@(_Z7makeNewPiS_iii)
        /*0068*/ 	.word	0x0000000c


	//----- nvinfo : EIATTR_FRAME_SIZE
	.align		4
.L_60:
        /*006c*/ 	.byte	0x04, 0x11
        /*006e*/ 	.short	(.L_62 - .L_61)
	.align		4
.L_61:
        /*0070*/ 	.word	index@(_Z7makeNewPiS_iii)
        /*0074*/ 	.word	0x00000000


	//----- nvinfo : EIATTR_REGCOUNT
	.align		4
.L_62:
        /*0078*/ 	.byte	0x04, 0x2f
        /*007a*/ 	.short	(.L_64 - .L_63)
	.align		4
.L_63:
        /*007c*/ 	.word	index@(_Z9makeMergePiPKiS1_iii)
        /*0080*/ 	.word	0x00000012


	//----- nvinfo : EIATTR_FRAME_SIZE
	.align		4
.L_64:
        /*0084*/ 	.byte	0x04, 0x11
        /*0086*/ 	.short	(.L_66 - .L_65)
	.align		4
.L_65:
        /*0088*/ 	.word	index@(_Z9makeMergePiPKiS1_iii)
        /*008c*/ 	.word	0x00000000


	//----- nvinfo : EIATTR_REGCOUNT
	.align		4
.L_66:
        /*0090*/ 	.byte	0x04, 0x2f
        /*0092*/ 	.short	(.L_68 - .L_67)
	.align		4
.L_67:
        /*0094*/ 	.word	index@(_Z8copy_matPiPKii)
        /*0098*/ 	.word	0x0000001e


	//----- nvinfo : EIATTR_FRAME_SIZE
	.align		4
.L_68:
        /*009c*/ 	.byte	0x04, 0x11
        /*009e*/ 	.short	(.L_70 - .L_69)
	.align		4
.L_69:
        /*00a0*/ 	.word	index@(_Z8copy_matPiPKii)
        /*00a4*/ 	.word	0x00000000


	//----- nvinfo : EIATTR_REGCOUNT
	.align		4
.L_70:
        /*00a8*/ 	.byte	0x04, 0x2f
        /*00aa*/ 	.short	(.L_72 - .L_71)
	.align		4
.L_71:
        /*00ac*/ 	.word	index@(_ZN3cub18CUB_300001_SM_10006detail11EmptyKernelIvEEvv)
        /*00b0*/ 	.word	0x00000004


	//----- nvinfo : EIATTR_FRAME_SIZE
	.align		4
.L_72:
        /*00b4*/ 	.byte	0x04, 0x11
        /*00b6*/ 	.short	(.L_74 - .L_73)
	.align		4
.L_73:
        /*00b8*/ 	.word	index@(_ZN3cub18CUB_300001_SM_10006detail11EmptyKernelIvEEvv)
        /*00bc*/ 	.word	0x00000000


	//----- nvinfo : EIATTR_MIN_STACK_SIZE
	.align		4
.L_74:
        /*00c0*/ 	.byte	0x04, 0x12
        /*00c2*/ 	.short	(.L_76 - .L_75)
	.align		4
.L_75:
        /*00c4*/ 	.word	index@(_ZN3cub18CUB_300001_SM_10006detail11EmptyKernelIvEEvv)
        /*00c8*/ 	.word	0x00000000


	//----- nvinfo : EIATTR_MIN_STACK_SIZE
	.align		4
.L_76:
        /*00cc*/ 	.byte	0x04, 0x12
        /*00ce*/ 	.short	(.L_78 - .L_77)
	.align		4
.L_77:
        /*00d0*/ 	.word	index@(_Z8copy_matPiPKii)
        /*00d4*/ 	.word	0x00000000


	//----- nvinfo : EIATTR_MIN_STACK_SIZE
	.align		4
.L_78:
        /*00d8*/ 	.byte	0x04, 0x12
        /*00da*/ 	.short	(.L_80 - .L_79)
	.align		4
.L_79:
        /*00dc*/ 	.word	index@(_Z9makeMergePiPKiS1_iii)
        /*00e0*/ 	.word	0x00000000


	//----- nvinfo : EIATTR_MIN_STACK_SIZE
	.align		4
.L_80:
        /*00e4*/ 	.byte	0x04, 0x12
        /*00e6*/ 	.short	(.L_82 - .L_81)
	.align		4
.L_81:
        /*00e8*/ 	.word	index@(_Z7makeNewPiS_iii)
        /*00ec*/ 	.word	0x00000000


	//----- nvinfo : EIATTR_MIN_STACK_SIZE
	.align		4
.L_82:
        /*00f0*/ 	.byte	0x04, 0x12
        /*00f2*/ 	.short	(.L_84 - .L_83)
	.align		4
.L_83:
        /*00f4*/ 	.word	index@(_Z9getMinidxPKiPiii)
        /*00f8*/ 	.word	0x00000000


	//----- nvinfo : EIATTR_MIN_STACK_SIZE
	.align		4
.L_84:
        /*00fc*/ 	.byte	0x04, 0x12
        /*00fe*/ 	.short	(.L_86 - .L_85)
	.align		4
.L_85:
        /*0100*/ 	.word	index@(_Z7findMinPiS_i)
        /*0104*/ 	.word	0x00000000


	//----- nvinfo : EIATTR_MIN_STACK_SIZE
	.align		4
.L_86:
        /*0108*/ 	.byte	0x04, 0x12
        /*010a*/ 	.short	(.L_88 - .L_87)
	.align		4
.L_87:
        /*010c*/ 	.word	index@(_Z9create_njPiS_S_i)
        /*0110*/ 	.word	0x00000000


	//----- nvinfo : EIATTR_MIN_STACK_SIZE
	.align		4
.L_88:
        /*0114*/ 	.byte	0x04, 0x12
        /*0116*/ 	.short	(.L_90 - .L_89)
	.align		4
.L_89:
        /*0118*/ 	.word	index@(_Z6getsumPiS_i)
        /*011c*/ 	.word	0x00000000
.L_90:


//--------------------- .nv.compat                --------------------------
	.section	.nv.compat,"",@"SHT_CUDA_COMPAT_INFO"
	.align	4
        /*0000*/ 	.byte	0x02, 0x09, 0x00, 0x00, 0x02, 0x02, 0x01, 0x00, 0x02, 0x05, 0x05, 0x00, 0x03, 0x07, 0x01, 0x01
        /*0010*/ 	.byte	0x02, 0x03, 0x00, 0x00, 0x02, 0x06, 0x01, 0x00, 0x04, 0x0b, 0x08, 0x00, 0x09, 0x00, 0x00, 0x00
        /*0020*/ 	.byte	0x00, 0x00, 0x00, 0x00


//--------------------- .nv.info._ZN3cub18CUB_300001_SM_10006detail11EmptyKernelIvEEvv --------------------------
	.section	.nv.info._ZN3cub18CUB_300001_SM_10006detail11EmptyKernelIvEEvv,"",@"SHT_CUDA_INFO"
	.sectionflags	@""
	.align	4


	//----- nvinfo : EIATTR_CUDA_API_VERSION
	.align		4
        /*0000*/ 	.byte	0x04, 0x37
        /*0002*/ 	.short	(.L_92 - .L_91)
.L_91:
        /*0004*/ 	.word	0x00000082


	//----- nvinfo : EIATTR_SPARSE_MMA_MASK
	.align		4
.L_92:
        /*0008*/ 	.byte	0x03, 0x50
        /*000a*/ 	.short	0x0000


	//----- nvinfo : EIATTR_MAXREG_COUNT
	.align		4
        /*000c*/ 	.byte	0x03, 0x1b
        /*000e*/ 	.short	0x00ff


	//----- nvinfo : EIATTR_MERCURY_ISA_VERSION
	.align		4
        /*0010*/ 	.byte	0x03, 0x5f
        /*0012*/ 	.short	0x0101


	//----- nvinfo : EIATTR_VRC_CTA_INIT_COUNT
	.align		4
        /*0014*/ 	.byte	0x02, 0x4a
	.zero		1
	.zero		1


	//----- nvinfo : EIATTR_EXIT_INSTR_OFFSETS
	.align		4
        /*0018*/ 	.byte	0x04, 0x1c
        /*001a*/ 	.short	(.L_94 - .L_93)


	//   ....[0]....
.L_93:
        /*001c*/ 	.word	0x00000010


	//----- nvinfo : EIATTR_SW_WAR
	.align		4
.L_94:
        /*0020*/ 	.byte	0x04, 0x36
        /*0022*/ 	.short	(.L_96 - .L_95)
.L_95:
        /*0024*/ 	.word	0x00000008
.L_96:


//--------------------- .nv.info._Z8copy_matPiPKii --------------------------
	.section	.nv.info._Z8copy_matPiPKii,"",@"SHT_CUDA_INFO"
	.sectionflags	@""
	.align	4


	//----- nvinfo : EIATTR_CUDA_API_VERSION
	.align		4
        /*0000*/ 	.byte	0x04, 0x37
        /*0002*/ 	.short	(.L_98 - .L_97)
.L_97:
        /*0004*/ 	.word	0x00000082


	//----- nvinfo : EIATTR_KPARAM_INFO
	.align		4
.L_98:
        /*0008*/ 	.byte	0x04, 0x17
        /*000a*/ 	.short	(.L_100 - .L_99)
.L_99:
        /*000c*/ 	.word	0x00000000
        /*0010*/ 	.short	0x0002
        /*0012*/ 	.short	0x0010
        /*0014*/ 	.byte	0x00, 0xf0, 0x11, 0x00


	//----- nvinfo : EIATTR_KPARAM_INFO
	.align		4
.L_100:
        /*0018*/ 	.byte	0x04, 0x17
        /*001a*/ 	.short	(.L_102 - .L_101)
.L_101:
        /*001c*/ 	.word	0x00000000
        /*0020*/ 	.short	0x0001
        /*0022*/ 	.short	0x0008
        /*0024*/ 	.byte	0x00, 0xf5, 0x21, 0x00


	//----- nvinfo : EIATTR_KPARAM_INFO
	.align		4
.L_102:
        /*0028*/ 	.byte	0x04, 0x17
        /*002a*/ 	.short	(.L_104 - .L_103)
.L_103:
        /*002c*/ 	.word	0x00000000
        /*0030*/ 	.short	0x0000
        /*0032*/ 	.short	0x0000
        /*0034*/ 	.byte	0x00, 0xf5, 0x21, 0x00


	//----- nvinfo : EIATTR_SPARSE_MMA_MASK
	.align		4
.L_104:
        /*0038*/ 	.byte	0x03, 0x50
        /*003a*/ 	.short	0x0000


	//----- nvinfo : EIATTR_MAXREG_COUNT
	.align		4
        /*003c*/ 	.byte	0x03, 0x1b
        /*003e*/ 	.short	0x00ff


	//----- nvinfo : EIATTR_MERCURY_ISA_VERSION
	.align		4
        /*0040*/ 	.byte	0x03, 0x5f
        /*0042*/ 	.short	0x0101


	//----- nvinfo : EIATTR_VRC_CTA_INIT_COUNT
	.align		4
        /*0044*/ 	.byte	0x02, 0x4a
	.zero		1
	.zero		1


	//----- nvinfo : EIATTR_EXIT_INSTR_OFFSETS
	.align		4
        /*0048*/ 	.byte	0x04, 0x1c
        /*004a*/ 	.short	(.L_106 - .L_105)


	//   ....[0]....
.L_105:
        /*004c*/ 	.word	0x000000a0


	//   ....[1]....
        /*0050*/ 	.word	0x00000390


	//   ....[2]....
        /*0054*/ 	.word	0x000004d0


	//----- nvinfo : EIATTR_CRS_STACK_SIZE
	.align		4
.L_106:
        /*0058*/ 	.byte	0x04, 0x1e
        /*005a*/ 	.short	(.L_108 - .L_107)
.L_107:
        /*005c*/ 	.word	0x00000000


	//----- nvinfo : EIATTR_CBANK_PARAM_SIZE
	.align		4
.L_108:
        /*0060*/ 	.byte	0x03, 0x19
        /*0062*/ 	.short	0x0014


	//----- nvinfo : EIATTR_PARAM_CBANK
	.align		4
        /*0064*/ 	.byte	0x04, 0x0a
        /*0066*/ 	.short	(.L_110 - .L_109)
	.align		4
.L_109:
        /*0068*/ 	.word	index@(.nv.constant0._Z8copy_matPiPKii)
        /*006c*/ 	.short	0x0380
        /*006e*/ 	.short	0x0014


	//----- nvinfo : EIATTR_SW_WAR
	.align		4
.L_110:
        /*0070*/ 	.byte	0x04, 0x36
        /*0072*/ 	.short	(.L_112 - .L_111)
.L_111:
        /*0074*/ 	.word	0x00000008
.L_112:


//--------------------- .nv.info._Z9makeMergePiPKiS1_iii --------------------------
	.section	.nv.info._Z9makeMergePiPKiS1_iii,"",@"SHT_CUDA_INFO"
	.sectionflags	@""
	.align	4


	//----- nvinfo : EIATTR_CUDA_API_VERSION
	.align		4
        /*0000*/ 	.byte	0x04, 0x37
        /*0002*/ 	.short	(.L_114 - .L_113)
.L_113:
        /*0004*/ 	.word	0x00000082


	//----- nvinfo : EIATTR_KPARAM_INFO
	.align		4
.L_114:
        /*0008*/ 	.byte	0x04, 0x17
        /*000a*/ 	.short	(.L_116 - .L_115)
.L_115:
        /*000c*/ 	.word	0x00000000
        /*0010*/ 	.short	0x0005
        /*0012*/ 	.short	0x0020
        /*0014*/ 	.byte	0x00, 0xf0, 0x11, 0x00


	//----- nvinfo : EIATTR_KPARAM_INFO
	.align		4
.L_116:
        /*0018*/ 	.byte	0x04, 0x17
        /*001a*/ 	.short	(.L_118 - .L_117)
.L_117:
        /*001c*/ 	.word	0x00000000
        /*0020*/ 	.short	0x0004
        /*0022*/ 	.short	0x001c
        /*0024*/ 	.byte	0x00, 0xf0, 0x11, 0x00


	//----- nvinfo : EIATTR_KPARAM_INFO
	.align		4
.L_118:
        /*0028*/ 	.byte	0x04, 0x17
        /*002a*/ 	.short	(.L_120 - .L_119)
.L_119:
        /*002c*/ 	.word	0x00000000
        /*0030*/ 	.short	0x0003
        /*0032*/ 	.short	0x0018
        /*0034*/ 	.byte	0x00, 0xf0, 0x11, 0x00


	//----- nvinfo : EIATTR_KPARAM_INFO
	.align		4
.L_120:
        /*0038*/ 	.byte	0x04, 0x17
        /*003a*/ 	.short	(.L_122 - .L_121)
.L_121:
        /*003c*/ 	.word	0x00000000
        /*0040*/ 	.short	0x0002
        /*0042*/ 	.short	0x0010
        /*0044*/ 	.byte	0x00, 0xf5, 0x21, 0x00


	//----- nvinfo : EIATTR_KPARAM_INFO
	.align		4
.L_122:
        /*0048*/ 	.byte	0x04, 0x17
        /*004a*/ 	.short	(.L_124 - .L_123)
.L_123:
        /*004c*/ 	.word	0x00000000
        /*0050*/ 	.short	0x0001
        /*0052*/ 	.short	0x0008
        /*0054*/ 	.byte	0x00, 0xf5, 0x21, 0x00


	//----- nvinfo : EIATTR_KPARAM_INFO
	.align		4
.L_124:
        /*0058*/ 	.byte	0x04, 0x17
        /*005a*/ 	.short	(.L_126 - .L_125)
.L_125:
        /*005c*/ 	.word	0x00000000
        /*0060*/ 	.short	0x0000
        /*0062*/ 	.short	0x0000
        /*0064*/ 	.byte	0x00, 0xf5, 0x21, 0x00


	//----- nvinfo : EIATTR_SPARSE_MMA_MASK
	.align		4
.L_126:
        /*0068*/ 	.byte	0x03, 0x50
        /*006a*/ 	.short	0x0000


	//----- nvinfo : EIATTR_MAXREG_COUNT
	.align		4
        /*006c*/ 	.byte	0x03, 0x1b
        /*006e*/ 	.short	0x00ff


	//----- nvinfo : EIATTR_MERCURY_ISA_VERSION
	.align		4
        /*0070*/ 	.byte	0x03, 0x5f
        /*0072*/ 	.short	0x0101


	//----- nvinfo : EIATTR_VRC_CTA_INIT_COUNT
	.align		4
        /*0074*/ 	.byte	0x02, 0x4a
	.zero		1
	.zero		1


	//----- nvinfo : EIATTR_EXIT_INSTR_OFFSETS
	.align		4
        /*0078*/ 	.byte	0x04, 0x1c
        /*007a*/ 	.short	(.L_128 - .L_127)


	//   ....[0]....
.L_127:
        /*007c*/ 	.word	0x00000080


	//   ....[1]....
        /*0080*/ 	.word	0x000000d0


	//   ....[2]....
        /*0084*/ 	.word	0x00000250


	//----- nvinfo : EIATTR_CBANK_PARAM_SIZE
	.align		4
.L_128:
        /*0088*/ 	.byte	0x03, 0x19
        /*008a*/ 	.short	0x0024


	//----- nvinfo : EIATTR_PARAM_CBANK
	.align		4
        /*008c*/ 	.byte	0x04, 0x0a
        /*008e*/ 	.short	(.L_130 - .L_129)
	.align		4
.L_129:
        /*0090*/ 	.word	index@(.nv.constant0._Z9makeMergePiPKiS1_iii)
        /*0094*/ 	.short	0x0380
        /*0096*/ 	.short	0x0024


	//----- nvinfo : EIATTR_SW_WAR
	.align		4
.L_130:
        /*0098*/ 	.byte	0x04, 0x36
        /*009a*/ 	.short	(.L_132 - .L_131)
.L_131:
        /*009c*/ 	.word	0x00000008
.L_132:


//--------------------- .nv.info._Z7makeNewPiS_iii --------------------------
	.section	.nv.info._Z7makeNewPiS_iii,"",@"SHT_CUDA_INFO"
	.sectionflags	@""
	.align	4


	//----- nvinfo : EIATTR_CUDA_API_VERSION
	.align		4
        /*0000*/ 	.byte	0x04, 0x37
        /*0002*/ 	.short	(.L_134 - .L_133)
.L_133:
        /*0004*/ 	.word	0x00000082


	//----- nvinfo : EIATTR_KPARAM_INFO
	.align		4
.L_134:
        /*0008*/ 	.byte	0x04, 0x17
        /*000a*/ 	.short	(.L_136 - .L_135)
.L_135:
        /*000c*/ 	.word	0x00000000
        /*0010*/ 	.short	0x0004
        /*0012*/ 	.short	0x0018
        /*0014*/ 	.byte	0x00, 0xf0, 0x11, 0x00


	//----- nvinfo : EIATTR_KPARAM_INFO
	.align		4
.L_136:
        /*0018*/ 	.byte	0x04, 0x17
        /*001a*/ 	.short	(.L_138 - .L_137)
.L_137:
        /*001c*/ 	.word	0x00000000
        /*0020*/ 	.short	0x0003
        /*0022*/ 	.short	0x0014
        /*0024*/ 	.byte	0x00, 0xf0, 0x11, 0x00


	//----- nvinfo : EIATTR_KPARAM_INFO
	.align		4
.L_138:
        /*0028*/ 	.byte	0x04, 0x17
        /*002a*/ 	.short	(.L_140 - .L_139)
.L_139:
        /*002c*/ 	.word	0x00000000
        /*0030*/ 	.short	0x0002
        /*0032*/ 	.short	0x0010
        /*0034*/ 	.byte	0x00, 0xf0, 0x11, 0x00


	//----- nvinfo : EIATTR_KPARAM_INFO
	.align		4
.L_140:
        /*0038*/ 	.byte	0x04, 0x17
        /*003a*/ 	.short	(.L_142 - .L_141)
.L_141:
        /*003c*/ 	.word	0x00000000
        /*0040*/ 	.short	0x0001
        /*0042*/ 	.short	0x0008
        /*0044*/ 	.byte	0x00, 0xf5, 0x21, 0x00


	//----- nvinfo : EIATTR_KPARAM_INFO
	.align		4
.L_142:
        /*0048*/ 	.byte	0x04, 0x17
        /*004a*/ 	.short	(.L_144 - .L_143)
.L_143:
        /*004c*/ 	.word	0x00000000
        /*0050*/ 	.short	0x0000
        /*0052*/ 	.short	0x0000
        /*0054*/ 	.byte	0x00, 0xf5, 0x21, 0x00


	//----- nvinfo : EIATTR_SPARSE_MMA_MASK
	.align		4
.L_144:
        /*0058*/ 	.byte	0x03, 0x50
        /*005a*/ 	.short	0x0000


	//----- nvinfo : EIATTR_MAXREG_COUNT
	.align		4
        /*005c*/ 	.byte	0x03, 0x1b
        /*005e*/ 	.short	0x00ff


	//----- nvinfo : EIATTR_MERCURY_ISA_VERSION
	.align		4
        /*0060*/ 	.byte	0x03, 0x5f
        /*0062*/ 	.short	0x0101


	//----- nvinfo : EIATTR_VRC_CTA_INIT_COUNT
	.align		4
        /*0064*/ 	.byte	0x02, 0x4a
	.zero		1
	.zero		1


	//----- nvinfo : EIATTR_EXIT_INSTR_OFFSETS
	.align		4
        /*0068*/ 	.byte	0x04, 0x1c
        /*006a*/ 	.short	(.L_146 - .L_145)


	//   ....[0]....
.L_145:
        /*006c*/ 	.word	0x00000080


	//   ....[1]....
        /*0070*/ 	.word	0x00000290


	//   ....[2]....
        /*0074*/ 	.word	0x00000320


	//   ....[3]....
        /*0078*/ 	.word	0x000003d0


	//----- nvinfo : EIATTR_CRS_STACK_SIZE
	.align		4
.L_146:
        /*007c*/ 	.byte	0x04, 0x1e
        /*007e*/ 	.short	(.L_148 - .L_147)
.L_147:
        /*0080*/ 	.word	0x00000000


	//----- nvinfo : EIATTR_CBANK_PARAM_SIZE
	.align		4
.L_148:
        /*0084*/ 	.byte	0x03, 0x19
        /*0086*/ 	.short	0x001c


	//----- nvinfo : EIATTR_PARAM_CBANK
	.align		4
        /*0088*/ 	.byte	0x04, 0x0a
        /*008a*/ 	.short	(.L_150 - .L_149)
	.align		4
.L_149:
        /*008c*/ 	.word	index@(.nv.constant0._Z7makeNewPiS_iii)
        /*0090*/ 	.short	0x0380
        /*0092*/ 	.short	0x001c


	//----- nvinfo : EIATTR_SW_WAR
	.align		4
.L_150:
        /*0094*/ 	.byte	0x04, 0x36
        /*0096*/ 	.short	(.L_152 - .L_151)
.L_151:
        /*0098*/ 	.word	0x00000008
.L_152:


//--------------------- .nv.info._Z9getMinidxPKiPiii --------------------------
	.section	.nv.info._Z9getMinidxPKiPiii,"",@"SHT_CUDA_INFO"
	.sectionflags	@""
	.align	4


	//----- nvinfo : EIATTR_CUDA_API_VERSION
	.align		4
        /*0000*/ 	.byte	0x04, 0x37
        /*0002*/ 	.short	(.L_154 - .L_153)
.L_153:
        /*0004*/ 	.word	0x00000082


	//----- nvinfo : EIATTR_KPARAM_INFO
	.align		4
.L_154:
        /*0008*/ 	.byte	0x04, 0x17
        /*000a*/ 	.short	(.L_156 - .L_155)
.L_155:
        /*000c*/ 	.word	0x00000000
        /*0010*/ 	.short	0x0003
        /*0012*/ 	.short	0x0014
        /*0014*/ 	.byte	0x00, 0xf0, 0x11, 0x00


	//----- nvinfo : EIATTR_KPARAM_INFO
	.align		4
.L_156:
        /*0018*/ 	.byte	0x04, 0x17
        /*001a*/ 	.short	(.L_158 - .L_157)
.L_157:
        /*001c*/ 	.word	0x00000000
        /*0020*/ 	.short	0x0002
        /*0022*/ 	.short	0x0010
        /*0024*/ 	.byte	0x00, 0xf0, 0x11, 0x00


	//----- nvinfo : EIATTR_KPARAM_INFO
	.align		4
.L_158:
        /*0028*/ 	.byte	0x04, 0x17
        /*002a*/ 	.short	(.L_160 - .L_159)
.L_159:
        /*002c*/ 	.word	0x00000000
        /*0030*/ 	.short	0x0001
        /*0032*/ 	.short	0x0008
        /*0034*/ 	.byte	0x00, 0xf5, 0x21, 0x00


	//----- nvinfo : EIATTR_KPARAM_INFO
	.align		4
.L_160:
        /*0038*/ 	.byte	0x04, 0x17
        /*003a*/ 	.short	(.L_162 - .L_161)
.L_161:
        /*003c*/ 	.word	0x00000000
        /*0040*/ 	.short	0x0000
        /*0042*/ 	.short	0x0000
        /*0044*/ 	.byte	0x00, 0xf5, 0x21, 0x00


	//----- nvinfo : EIATTR_SPARSE_MMA_MASK
	.align		4
.L_162:
        /*0048*/ 	.byte	0x03, 0x50
        /*004a*/ 	.short	0x0000


	//----- nvinfo : EIATTR_MAXREG_COUNT
	.align		4
        /*004c*/ 	.byte	0x03, 0x1b
        /*004e*/ 	.short	0x00ff


	//----- nvinfo : EIATTR_MERCURY_ISA_VERSION
	.align		4
        /*0050*/ 	.byte	0x03, 0x5f
        /*0052*/ 	.short	0x0101


	//----- nvinfo : EIATTR_VRC_CTA_INIT_COUNT
	.align		4
        /*0054*/ 	.byte	0x02, 0x4a
	.zero		1
	.zero		1


	//----- nvinfo : EIATTR_EXIT_INSTR_OFFSETS
	.align		4
        /*0058*/ 	.byte	0x04, 0x1c
        /*005a*/ 	.short	(.L_164 - .L_163)


	//   ....[0]....
.L_163:
        /*005c*/ 	.word	0x00000080


	//   ....[1]....
        /*0060*/ 	.word	0x000000f0


	//   ....[2]....
        /*0064*/ 	.word	0x00000120


	//----- nvinfo : EIATTR_CBANK_PARAM_SIZE
	.align		4
.L_164:
        /*0068*/ 	.byte	0x03, 0x19
        /*006a*/ 	.short	0x0018


	//----- nvinfo : EIATTR_PARAM_CBANK
	.align		4
        /*006c*/ 	.byte	0x04, 0x0a
        /*006e*/ 	.short	(.L_166 - .L_165)
	.align		4
.L_165:
        /*0070*/ 	.word	index@(.nv.constant0._Z9getMinidxPKiPiii)
        /*0074*/ 	.short	0x0380
        /*0076*/ 	.short	0x0018


	//----- nvinfo : EIATTR_SW_WAR
	.align		4
.L_166:
        /*0078*/ 	.byte	0x04, 0x36
        /*007a*/ 	.short	(.L_168 - .L_167)
.L_167:
        /*007c*/ 	.word	0x00000008
.L_168:


//--------------------- .nv.info._Z7findMinPiS_i  --------------------------
	.section	.nv.info._Z7findMinPiS_i,"",@"SHT_CUDA_INFO"
	.sectionflags	@""
	.align	4


	//----- nvinfo : EIATTR_CUDA_API_VERSION
	.align		4
        /*0000*/ 	.byte	0x04, 0x37
        /*0002*/ 	.short	(.L_170 - .L_169)
.L_169:
        /*0004*/ 	.word	0x00000082


	//----- nvinfo : EIATTR_KPARAM_INFO
	.align		4
.L_170:
        /*0008*/ 	.byte	0x04, 0x17
        /*000a*/ 	.short	(.L_172 - .L_171)
.L_171:
        /*000c*/ 	.word	0x00000000
        /*0010*/ 	.short	0x0002
        /*0012*/ 	.short	0x0010
        /*0014*/ 	.byte	0x00, 0xf0, 0x11, 0x00


	//----- nvinfo : EIATTR_KPARAM_INFO
	.align		4
.L_172:
        /*0018*/ 	.byte	0x04, 0x17
        /*001a*/ 	.short	(.L_174 - .L_173)
.L_173:
        /*001c*/ 	.word	0x00000000
        /*0020*/ 	.short	0x0001
        /*0022*/ 	.short	0x0008
        /*0024*/ 	.byte	0x00, 0xf5, 0x21, 0x00


	//----- nvinfo : EIATTR_KPARAM_INFO
	.align		4
.L_174:
        /*0028*/ 	.byte	0x04, 0x17
        /*002a*/ 	.short	(.L_176 - .L_175)
.L_175:
        /*002c*/ 	.word	0x00000000
        /*0030*/ 	.short	0x0000
        /*0032*/ 	.short	0x0000
        /*0034*/ 	.byte	0x00, 0xf5, 0x21, 0x00


	//----- nvinfo : EIATTR_SPARSE_MMA_MASK
	.align		4
.L_176:
        /*0038*/ 	.byte	0x03, 0x50
        /*003a*/ 	.short	0x0000


	//----- nvinfo : EIATTR_MAXREG_COUNT
	.align		4
        /*003c*/ 	.byte	0x03, 0x1b
        /*003e*/ 	.short	0x00ff


	//----- nvinfo : EIATTR_NUM_BARRIERS
	.align		4
        /*0040*/ 	.byte	0x02, 0x4c
        /*0042*/ 	.byte	0x01
	.zero		1


	//----- nvinfo : EIATTR_MERCURY_ISA_VERSION
	.align		4
        /*0044*/ 	.byte	0x03, 0x5f
        /*0046*/ 	.short	0x0101


	//----- nvinfo : EIATTR_COOP_GROUP_MASK_REGIDS
	.align		4
        /*0048*/ 	.byte	0x04, 0x29
        /*004a*/ 	.short	(.L_178 - .L_177)


	//   ....[0]....
.L_177:
        /*004c*/ 	.word	0xffffffff


	//----- nvinfo : EIATTR_COOP_GROUP_INSTR_OFFSETS
	.align		4
.L_178:
        /*0050*/ 	.byte	0x04, 0x28
        /*0052*/ 	.short	(.L_180 - .L_179)


	//   ....[0]....
.L_179:
        /*0054*/ 	.word	0x000001b0


	//----- nvinfo : EIATTR_VRC_CTA_INIT_COUNT
	.align		4
.L_180:
        /*0058*/ 	.byte	0x02, 0x4a
	.zero		1
	.zero		1


	//----- nvinfo : EIATTR_EXIT_INSTR_OFFSETS
	.align		4
        /*005c*/ 	.byte	0x04, 0x1c
        /*005e*/ 	.short	(.L_182 - .L_181)


	//   ....[0]....
.L_181:
        /*0060*/ 	.word	0x000001f0


	//   ....[1]....
        /*0064*/ 	.word	0x00000220


	//----- nvinfo : EIATTR_CRS_STACK_SIZE
	.align		4
.L_182:
        /*0068*/ 	.byte	0x04, 0x1e
        /*006a*/ 	.short	(.L_184 - .L_183)
.L_183:
        /*006c*/ 	.word	0x00000000


	//----- nvinfo : EIATTR_CBANK_PARAM_SIZE
	.align		4
.L_184:
        /*0070*/ 	.byte	0x03, 0x19
        /*0072*/ 	.short	0x0014


	//----- nvinfo : EIATTR_PARAM_CBANK
	.align		4
        /*0074*/ 	.byte	0x04, 0x0a
        /*0076*/ 	.short	(.L_186 - .L_185)
	.align		4
.L_185:
        /*0078*/ 	.word	index@(.nv.constant0._Z7findMinPiS_i)
        /*007c*/ 	.short	0x0380
        /*007e*/ 	.short	0x0014


	//----- nvinfo : EIATTR_SW_WAR
	.align		4
.L_186:
        /*0080*/ 	.byte	0x04, 0x36
        /*0082*/ 	.short	(.L_188 - .L_187)
.L_187:
        /*0084*/ 	.word	0x00000008
.L_188:


//--------------------- .nv.info._Z9create_njPiS_S_i --------------------------
	.section	.nv.info._Z9create_njPiS_S_i,"",@"SHT_CUDA_INFO"
	.sectionflags	@""
	.align	4


	//----- nvinfo : EIATTR_CUDA_API_VERSION
	.align		4
        /*0000*/ 	.byte	0x04, 0x37
        /*0002*/ 	.short	(.L_190 - .L_189)
.L_189:
        /*0004*/ 	.word	0x00000082


	//----- nvinfo : EIATTR_KPARAM_INFO
	.align		4
.L_190:
        /*0008*/ 	.byte	0x04, 0x17
        /*000a*/ 	.short	(.L_192 - .L_191)
.L_191:
        /*000c*/ 	.word	0x00000000
        /*0010*/ 	.short	0x0003
        /*0012*/ 	.short	0x0018
        /*0014*/ 	.byte	0x00, 0xf0, 0x11, 0x00


	//----- nvinfo : EIATTR_KPARAM_INFO
	.align		4
.L_192:
        /*0018*/ 	.byte	0x04, 0x17
        /*001a*/ 	.short	(.L_194 - .L_193)
.L_193:
        /*001c*/ 	.word	0x00000000
        /*0020*/ 	.short	0x0002
        /*0022*/ 	.short	0x0010
        /*0024*/ 	.byte	0x00, 0xf5, 0x21, 0x00


	//----- nvinfo : EIATTR_KPARAM_INFO
	.align		4
.L_194:
        /*0028*/ 	.byte	0x04, 0x17
        /*002a*/ 	.short	(.L_196 - .L_195)
.L_195:
        /*002c*/ 	.word	0x00000000
        /*0030*/ 	.short	0x0001
        /*0032*/ 	.short	0x0008
        /*0034*/ 	.byte	0x00, 0xf5, 0x21, 0x00


	//----- nvinfo : EIATTR_KPARAM_INFO
	.align		4
.L_196:
        /*0038*/ 	.byte	0x04, 0x17
        /*003a*/ 	.short	(.L_198 - .L_197)
.L_197:
        /*003c*/ 	.word	0x00000000
        /*0040*/ 	.short	0x0000
        /*0042*/ 	.short	0x0000
        /*0044*/ 	.byte	0x00, 0xf5, 0x21, 0x00


	//----- nvinfo : EIATTR_SPARSE_MMA_MASK
	.align		4
.L_198:
        /*0048*/ 	.byte	0x03, 0x50
        /*004a*/ 	.short	0x0000


	//----- nvinfo : EIATTR_MAXREG_COUNT
	.align		4
        /*004c*/ 	.byte	0x03, 0x1b
        /*004e*/ 	.short	0x00ff


	//----- nvinfo : EIATTR_MERCURY_ISA_VERSION
	.align		4
        /*0050*/ 	.byte	0x03, 0x5f
        /*0052*/ 	.short	0x0101


	//----- nvinfo : EIATTR_VRC_CTA_INIT_COUNT
	.align		4
        /*0054*/ 	.byte	0x02, 0x4a
	.zero		1
	.zero		1


	//----- nvinfo : EIATTR_EXIT_INSTR_OFFSETS
	.align		4
        /*0058*/ 	.byte	0x04, 0x1c
        /*005a*/ 	.short	(.L_200 - .L_199)


	//   ....[0]....
.L_199:
        /*005c*/ 	.word	0x00000080


	//   ....[1]....
        /*0060*/ 	.word	0x00000280


	//   ....[2]....
        /*0064*/ 	.word	0x00000370


	//----- nvinfo : EIATTR_CBANK_PARAM_SIZE
	.align		4
.L_200:
        /*0068*/ 	.byte	0x03, 0x19
        /*006a*/ 	.short	0x001c


	//----- nvinfo : EIATTR_PARAM_CBANK
	.align		4
        /*006c*/ 	.byte	0x04, 0x0a
        /*006e*/ 	.short	(.L_202 - .L_201)
	.align		4
.L_201:
        /*0070*/ 	.word	index@(.nv.constant0._Z9create_njPiS_S_i)
        /*0074*/ 	.short	0x0380
        /*0076*/ 	.short	0x001c


	//----- nvinfo : EIATTR_SW_WAR
	.align		4
.L_202:
        /*0078*/ 	.byte	0x04, 0x36
        /*007a*/ 	.short	(.L_204 - .L_203)
.L_203:
        /*007c*/ 	.word	0x00000008
.L_204:


//--------------------- .nv.info._Z6getsumPiS_i   --------------------------
	.section	.nv.info._Z6getsumPiS_i,"",@"SHT_CUDA_INFO"
	.sectionflags	@""
	.align	4


	//----- nvinfo : EIATTR_CUDA_API_VERSION
	.align		4
        /*0000*/ 	.byte	0x04, 0x37
        /*0002*/ 	.short	(.L_206 - .L_205)
.L_205:
        /*0004*/ 	.word	0x00000082


	//----- nvinfo : EIATTR_KPARAM_INFO
	.align		4
.L_206:
        /*0008*/ 	.byte	0x04, 0x17
        /*000a*/ 	.short	(.L_208 - .L_207)
.L_207:
        /*000c*/ 	.word	0x00000000
        /*0010*/ 	.short	0x0002
        /*0012*/ 	.short	0x0010
        /*0014*/ 	.byte	0x00, 0xf0, 0x11, 0x00


	//----- nvinfo : EIATTR_KPARAM_INFO
	.align		4
.L_208:
        /*0018*/ 	.byte	0x04, 0x17
        /*001a*/ 	.short	(.L_210 - .L_209)
.L_209:
        /*001c*/ 	.word	0x00000000
        /*0020*/ 	.short	0x0001
        /*0022*/ 	.short	0x0008
        /*0024*/ 	.byte	0x00, 0xf5, 0x21, 0x00


	//----- nvinfo : EIATTR_KPARAM_INFO
	.align		4
.L_210:
        /*0028*/ 	.byte	0x04, 0x17
        /*002a*/ 	.short	(.L_212 - .L_211)
.L_211:
        /*002c*/ 	.word	0x00000000
        /*0030*/ 	.short	0x0000
        /*0032*/ 	.short	0x0000
        /*0034*/ 	.byte	0x00, 0xf5, 0x21, 0x00


	//----- nvinfo : EIATTR_SPARSE_MMA_MASK
	.align		4
.L_212:
        /*0038*/ 	.byte	0x03, 0x50
        /*003a*/ 	.short	0x0000


	//----- nvinfo : EIATTR_MAXREG_COUNT
	.align		4
        /*003c*/ 	.byte	0x03, 0x1b
        /*003e*/ 	.short	0x00ff


	//----- nvinfo : EIATTR_MERCURY_ISA_VERSION
	.align		4
        /*0040*/ 	.byte	0x03, 0x5f
        /*0042*/ 	.short	0x0101


	//----- nvinfo : EIATTR_VRC_CTA_INIT_COUNT
	.align		4
        /*0044*/ 	.byte	0x02, 0x4a
	.zero		1
	.zero		1


	//----- nvinfo : EIATTR_EXIT_INSTR_OFFSETS
	.align		4
        /*0048*/ 	.byte	0x04, 0x1c
        /*004a*/ 	.short	(.L_214 - .L_213)


	//   ....[0]....
.L_213:
        /*004c*/ 	.word	0x00000080


	//   ....[1]....
        /*0050*/ 	.word	0x00000230


	//   ....[2]....
        /*0054*/ 	.word	0x000002c0


	//   ....[3]....
        /*0058*/ 	.word	0x00000300


	//----- nvinfo : EIATTR_CBANK_PARAM_SIZE
	.align		4
.L_214:
        /*005c*/ 	.byte	0x03, 0x19
        /*005e*/ 	.short	0x0014


	//----- nvinfo : EIATTR_PARAM_CBANK
	.align		4
        /*0060*/ 	.byte	0x04, 0x0a
        /*0062*/ 	.short	(.L_216 - .L_215)
	.align		4
.L_215:
        /*0064*/ 	.word	index@(.nv.constant0._Z6getsumPiS_i)
        /*0068*/ 	.short	0x0380
        /*006a*/ 	.short	0x0014


	//----- nvinfo : EIATTR_SW_WAR
	.align		4
.L_216:
        /*006c*/ 	.byte	0x04, 0x36
        /*006e*/ 	.short	(.L_218 - .L_217)
.L_217:
        /*0070*/ 	.word	0x00000008
.L_218:


//--------------------- .nv.callgraph             --------------------------
	.section	.nv.callgraph,"",@"SHT_CUDA_CALLGRAPH"
	.align	4
	.sectionentsize	8
	.align		4
        /*0000*/ 	.word	0x00000000
	.align		4
        /*0004*/ 	.word	0xffffffff
	.align		4
        /*0008*/ 	.word	0x00000000
	.align		4
        /*000c*/ 	.word	0xfffffffe
	.align		4
        /*0010*/ 	.word	0x00000000
	.align		4
        /*0014*/ 	.word	0xfffffffd
	.align		4
        /*0018*/ 	.word	0x00000000
	.align		4
        /*001c*/ 	.word	0xfffffffc


//--------------------- .nv.constant4             --------------------------
	.section	.nv.constant4,"a",@progbits
	.align	8
	.align		8
.nv.constant4:
        /*0000*/ 	.dword	_ZN34_INTERNAL_905ab7b0_4_k_cu_bae410fe4cuda3std3__45__cpo5beginE
	.align		8
        /*0008*/ 	.dword	_ZN34_INTERNAL_905ab7b0_4_k_cu_bae410fe4cuda3std3__45__cpo3endE
	.align		8
        /*0010*/ 	.dword	_ZN34_INTERNAL_905ab7b0_4_k_cu_bae410fe4cuda3std3__45__cpo6cbeginE
	.align		8
        /*0018*/ 	.dword	_ZN34_INTERNAL_905ab7b0_4_k_cu_bae410fe4cuda3std3__45__cpo4cendE
	.align		8
        /*0020*/ 	.dword	_ZN34_INTERNAL_905ab7b0_4_k_cu_bae410fe4cuda3std3__45__cpo6rbeginE
	.align		8
        /*0028*/ 	.dword	_ZN34_INTERNAL_905ab7b0_4_k_cu_bae410fe4cuda3std3__45__cpo4rendE
	.align		8
        /*0030*/ 	.dword	_ZN34_INTERNAL_905ab7b0_4_k_cu_bae410fe4cuda3std3__45__cpo7crbeginE
	.align		8
        /*0038*/ 	.dword	_ZN34_INTERNAL_905ab7b0_4_k_cu_bae410fe4cuda3std3__45__cpo5crendE
	.align		8
        /*0040*/ 	.dword	_ZN34_INTERNAL_905ab7b0_4_k_cu_bae410fe4cuda3std3__436_GLOBAL__N__905ab7b0_4_k_cu_bae410fe6ignoreE
	.align		8
        /*0048*/ 	.dword	_ZN34_INTERNAL_905ab7b0_4_k_cu_bae410fe4cuda3std3__419piecewise_constructE
	.align		8
        /*0050*/ 	.dword	_ZN34_INTERNAL_905ab7b0_4_k_cu_bae410fe4cuda3std3__48in_placeE
	.align		8
        /*0058*/ 	.dword	_ZN34_INTERNAL_905ab7b0_4_k_cu_bae410fe4cuda3std3__420unreachable_sentinelE
	.align		8
        /*0060*/ 	.dword	_ZN34_INTERNAL_905ab7b0_4_k_cu_bae410fe4cuda3std3__47nulloptE
	.align		8
        /*0068*/ 	.dword	_ZN34_INTERNAL_905ab7b0_4_k_cu_bae410fe4cuda3std3__48unexpectE
	.align		8
        /*0070*/ 	.dword	_ZN34_INTERNAL_905ab7b0_4_k_cu_bae410fe4cuda3std6ranges3__45__cpo4swapE
	.align		8
        /*0078*/ 	.dword	_ZN34_INTERNAL_905ab7b0_4_k_cu_bae410fe4cuda3std6ranges3__45__cpo9iter_moveE
	.align		8
        /*0080*/ 	.dword	_ZN34_INTERNAL_905ab7b0_4_k_cu_bae410fe4cuda3std6ranges3__45__cpo5beginE
	.align		8
        /*0088*/ 	.dword	_ZN34_INTERNAL_905ab7b0_4_k_cu_bae410fe4cuda3std6ranges3__45__cpo3endE
	.align		8
        /*0090*/ 	.dword	_ZN34_INTERNAL_905ab7b0_4_k_cu_bae410fe4cuda3std6ranges3__45__cpo6cbeginE
	.align		8
        /*0098*/ 	.dword	_ZN34_INTERNAL_905ab7b0_4_k_cu_bae410fe4cuda3std6ranges3__45__cpo4cendE
	.align		8
        /*00a0*/ 	.dword	_ZN34_INTERNAL_905ab7b0_4_k_cu_bae410fe4cuda3std6ranges3__45__cpo7advanceE
	.align		8
        /*00a8*/ 	.dword	_ZN34_INTERNAL_905ab7b0_4_k_cu_bae410fe4cuda3std6ranges3__45__cpo9iter_swapE
	.align		8
        /*00b0*/ 	.dword	_ZN34_INTERNAL_905ab7b0_4_k_cu_bae410fe4cuda3std6ranges3__45__cpo4nextE
	.align		8
        /*00b8*/ 	.dword	_ZN34_INTERNAL_905ab7b0_4_k_cu_bae410fe4cuda3std6ranges3__45__cpo4prevE
	.align		8
        /*00c0*/ 	.dword	_ZN34_INTERNAL_905ab7b0_4_k_cu_bae410fe4cuda3std6ranges3__45__cpo4dataE
	.align		8
        /*00c8*/ 	.dword	_ZN34_INTERNAL_905ab7b0_4_k_cu_bae410fe4cuda3std6ranges3__45__cpo5cdataE
	.align		8
        /*00d0*/ 	.dword	_ZN34_INTERNAL_905ab7b0_4_k_cu_bae410fe4cuda3std6ranges3__45__cpo4sizeE
	.align		8
        /*00d8*/ 	.dword	_ZN34_INTERNAL_905ab7b0_4_k_cu_bae410fe4cuda3std6ranges3__45__cpo5ssizeE
	.align		8
        /*00e0*/ 	.dword	_ZN34_INTERNAL_905ab7b0_4_k_cu_bae410fe4cuda3std6ranges3__45__cpo8distanceE
	.align		8
        /*00e8*/ 	.dword	_ZN34_INTERNAL_905ab7b0_4_k_cu_bae410fe6thrust24THRUST_300001_SM_1000_NS8cuda_cub3parE
	.align		8
        /*00f0*/ 	.dword	_ZN34_INTERNAL_905ab7b0_4_k_cu_bae410fe6thrust24THRUST_300001_SM_1000_NS8cuda_cub10par_nosyncE
	.align		8
        /*00f8*/ 	.dword	_ZN34_INTERNAL_905ab7b0_4_k_cu_bae410fe6thrust24THRUST_300001_SM_1000_NS6system6detail10sequential3seqE
	.align		8
        /*0100*/ 	.dword	_ZN34_INTERNAL_905ab7b0_4_k_cu_bae410fe6thrust24THRUST_300001_SM_1000_NS12placeholders2_1E
	.align		8
        /*0108*/ 	.dword	_ZN34_INTERNAL_905ab7b0_4_k_cu_bae410fe6thrust24THRUST_300001_SM_1000_NS12placeholders2_2E
	.align		8
        /*0110*/ 	.dword	_ZN34_INTERNAL_905ab7b0_4_k_cu_bae410fe6thrust24THRUST_300001_SM_1000_NS12placeholders2_3E
	.align		8
        /*0118*/ 	.dword	_ZN34_INTERNAL_905ab7b0_4_k_cu_bae410fe6thrust24THRUST_300001_SM_1000_NS12placeholders2_4E
	.align		8
        /*0120*/ 	.dword	_ZN34_INTERNAL_905ab7b0_4_k_cu_bae410fe6thrust24THRUST_300001_SM_1000_NS12placeholders2_5E
	.align		8
        /*0128*/ 	.dword	_ZN34_INTERNAL_905ab7b0_4_k_cu_bae410fe6thrust24THRUST_300001_SM_1000_NS12placeholders2_6E
	.align		8
        /*0130*/ 	.dword	_ZN34_INTERNAL_905ab7b0_4_k_cu_bae410fe6thrust24THRUST_300001_SM_1000_NS12placeholders2_7E
	.align		8
        /*0138*/ 	.dword	_ZN34_INTERNAL_905ab7b0_4_k_cu_bae410fe6thrust24THRUST_300001_SM_1000_NS12placeholders2_8E
	.align		8
        /*0140*/ 	.dword	_ZN34_INTERNAL_905ab7b0_4_k_cu_bae410fe6thrust24THRUST_300001_SM_1000_NS12placeholders2_9E
	.align		8
        /*0148*/ 	.dword	_ZN34_INTERNAL_905ab7b0_4_k_cu_bae410fe6thrust24THRUST_300001_SM_1000_NS12placeholders3_10E
	.align		8
        /*0150*/ 	.dword	_ZN34_INTERNAL_905ab7b0_4_k_cu_bae410fe6thrust24THRUST_300001_SM_1000_NS3seqE


//--------------------- .text._ZN3cub18CUB_300001_SM_10006detail11EmptyKernelIvEEvv --------------------------
	.section	.text._ZN3cub18CUB_300001_SM_10006detail11EmptyKernelIvEEvv,"ax",@progbits
	.align	128
        .global         _ZN3cub18CUB_300001_SM_10006detail11EmptyKernelIvEEvv
        .type           _ZN3cub18CUB_300001_SM_10006detail11EmptyKernelIvEEvv,@function
        .size           _ZN3cub18CUB_300001_SM_10006detail11EmptyKernelIvEEvv,(.L_x_20 - _ZN3cub18CUB_300001_SM_10006detail11EmptyKernelIvEEvv)
        .other          _ZN3cub18CUB_300001_SM_10006detail11EmptyKernelIvEEvv,@"STO_CUDA_ENTRY STV_DEFAULT"
_ZN3cub18CUB_300001_SM_10006detail11EmptyKernelIvEEvv:
.text._ZN3cub18CUB_300001_SM_10006detail11EmptyKernelIvEEvv:
[----:B------:R-:W-:Y:S01]  /*0000*/  LDC R1, c[0x0][0x37c] ;  /* 0x0000df00ff017b82 */ /* 0x000fe20000000800 */
[----:B------:R-:W-:Y:S05]  /*0010*/  EXIT ;  /* 0x000000000000794d */ /* 0x000fea0003800000 */
.L_x_0:
[----:B------:R-:W-:-:S00]  /*0020*/  BRA `(.L_x_0) ;  /* 0xfffffffc00fc7947 */ /* 0x000fc0000383ffff */
[----:B------:R-:W-:-:S00]  /*0030*/  NOP ;  /* 0x0000000000007918 */ /* 0x000fc00000000000 */
        /* <DEDUP_REMOVED lines=12> */
.L_x_20:


//--------------------- .text._Z8copy_matPiPKii   --------------------------
	.section	.text._Z8copy_matPiPKii,"ax",@progbits
	.align	128
        .global         _Z8copy_matPiPKii
        .type           _Z8copy_matPiPKii,@function
        .size           _Z8copy_matPiPKii,(.L_x_21 - _Z8copy_matPiPKii)
        .other          _Z8copy_matPiPKii,@"STO_CUDA_ENTRY STV_DEFAULT"
_Z8copy_matPiPKii:
.text._Z8copy_matPiPKii:
[----:B------:R-:W-:Y:S01]  /*0000*/  LDC R1, c[0x0][0x37c] ;  /* 0x0000df00ff017b82 */ /* 0x000fe20000000800 */
[----:B------:R-:W0:Y:S01]  /*0010*/  S2R R7, SR_TID.X ;  /* 0x0000000000077919 */ /* 0x000e220000002100 */
[----:B------:R-:W1:Y:S01]  /*0020*/  LDCU UR4, c[0x0][0x390] ;  /* 0x00007200ff0477ac */ /* 0x000e620008000800 */
[----:B------:R-:W0:Y:S01]  /*0030*/  S2R R0, SR_CTAID.X ;  /* 0x0000000000007919 */ /* 0x000e220000002500 */
[----:B------:R-:W0:Y:S04]  /*0040*/  LDCU UR5, c[0x0][0x360] ;  /* 0x00006c00ff0577ac */ /* 0x000e280008000800 */
[----:B------:R-:W2:Y:S01]  /*0050*/  LDC R2, c[0x0][0x370] ;  /* 0x0000dc00ff027b82 */ /* 0x000ea20000000800 */
[----:B-1----:R-:W-:Y:S01]  /*0060*/  UIMAD UR4, UR4, UR4, URZ ;  /* 0x00000004040472a4 */ /* 0x002fe2000f8e02ff */
[----:B0-----:R-:W-:-:S02]  /*0070*/  IMAD R7, R0, UR5, R7 ;  /* 0x0000000500077c24 */ /* 0x001fc4000f8e0207 */
[----:B--2---:R-:W-:-:S03]  /*0080*/  IMAD R0, R2, UR5, RZ ;  /* 0x0000000502007c24 */ /* 0x004fc6000f8e02ff */
[----:B------:R-:W-:-:S13]  /*0090*/  ISETP.GE.AND P0, PT, R7, UR4, PT ;  /* 0x0000000407007c0c */ /* 0x000fda000bf06270 */
[----:B------:R-:W-:Y:S05]  /*00a0*/  @P0 EXIT ;  /* 0x000000000000094d */ /* 0x000fea0003800000 */
[----:B------:R-:W0:Y:S01]  /*00b0*/  I2F.U32.RP R8, R0 ;  /* 0x0000000000087306 */ /* 0x000e220000209000 */
[C---:B------:R-:W-:Y:S01]  /*00c0*/  IADD3 R4, PT, PT, R0.reuse, R7, RZ ;  /* 0x0000000700047210 */ /* 0x040fe20007ffe0ff */
[----:B------:R-:W-:Y:S01]  /*00d0*/  IMAD.MOV R9, RZ, RZ, -R0 ;  /* 0x000000ffff097224 */ /* 0x000fe200078e0a00 */
[----:B------:R-:W-:Y:S01]  /*00e0*/  ISETP.NE.U32.AND P2, PT, R0, RZ, PT ;  /* 0x000000ff0000720c */ /* 0x000fe20003f45070 */
[----:B------:R-:W1:Y:S01]  /*00f0*/  LDCU.64 UR6, c[0x0][0x358] ;  /* 0x00006b00ff0677ac */ /* 0x000e620008000a00 */
[C---:B------:R-:W-:Y:S01]  /*0100*/  ISETP.GE.AND P0, PT, R4.reuse, UR4, PT ;  /* 0x0000000404007c0c */ /* 0x040fe2000bf06270 */
[----:B------:R-:W-:Y:S01]  /*0110*/  BSSY.RECONVERGENT B0, `(.L_x_1) ;  /* 0x0000027000007945 */ /* 0x000fe20003800200 */
[----:B------:R-:W-:Y:S02]  /*0120*/  VIMNMX R5, PT, PT, R4, UR4, !PT ;  /* 0x0000000404057c48 */ /* 0x000fe4000ffe0100 */
[----:B------:R-:W-:-:S04]  /*0130*/  SEL R6, RZ, 0x1, P0 ;  /* 0x00000001ff067807 */ /* 0x000fc80000000000 */
[----:B------:R-:W-:Y:S01]  /*0140*/  IADD3 R5, PT, PT, R5, -R4, -R6 ;  /* 0x8000000405057210 */ /* 0x000fe20007ffe806 */
[----:B0-----:R-:W0:Y:S02]  /*0150*/  MUFU.RCP R8, R8 ;  /* 0x0000000800087308 */ /* 0x001e240000001000 */
[----:B0-----:R-:W-:-:S06]  /*0160*/  IADD3 R2, PT, PT, R8, 0xffffffe, RZ ;  /* 0x0ffffffe08027810 */ /* 0x001fcc0007ffe0ff */
[----:B------:R0:W2:Y:S02]  /*0170*/  F2I.FTZ.U32.TRUNC.NTZ R3, R2 ;  /* 0x0000000200037305 */ /* 0x0000a4000021f000 */
[----:B0-----:R-:W-:Y:S02]  /*0180*/  IMAD.MOV.U32 R2, RZ, RZ, RZ ;  /* 0x000000ffff027224 */ /* 0x001fe400078e00ff */
[----:B--2---:R-:W-:-:S04]  /*0190*/  IMAD R9, R9, R3, RZ ;  /* 0x0000000309097224 */ /* 0x004fc800078e02ff */
[----:B------:R-:W-:-:S06]  /*01a0*/  IMAD.HI.U32 R8, R3, R9, R2 ;  /* 0x0000000903087227 */ /* 0x000fcc00078e0002 */
[----:B------:R-:W-:-:S05]  /*01b0*/  IMAD.HI.U32 R9, R8, R5, RZ ;  /* 0x0000000508097227 */ /* 0x000fca00078e00ff */
[----:B------:R-:W-:-:S05]  /*01c0*/  IADD3 R2, PT, PT, -R9, RZ, RZ ;  /* 0x000000ff09027210 */ /* 0x000fca0007ffe1ff */
[----:B------:R-:W-:Y:S02]  /*01d0*/  IMAD R5, R0, R2, R5 ;  /* 0x0000000200057224 */ /* 0x000fe400078e0205 */
[----:B------:R-:W0:Y:S03]  /*01e0*/  LDC.64 R2, c[0x0][0x388] ;  /* 0x0000e200ff027b82 */ /* 0x000e260000000a00 */
[----:B------:R-:W-:-:S13]  /*01f0*/  ISETP.GE.U32.AND P0, PT, R5, R0, PT ;  /* 0x000000000500720c */ /* 0x000fda0003f06070 */
[----:B------:R-:W-:Y:S01]  /*0200*/  @P0 IMAD.IADD R5, R5, 0x1, -R0 ;  /* 0x0000000105050824 */ /* 0x000fe200078e0a00 */
[----:B------:R-:W-:-:S04]  /*0210*/  @P0 IADD3 R9, PT, PT, R9, 0x1, RZ ;  /* 0x0000000109090810 */ /* 0x000fc80007ffe0ff */
[-C--:B------:R-:W-:Y:S02]  /*0220*/  ISETP.GE.U32.AND P1, PT, R5, R0.reuse, PT ;  /* 0x000000000500720c */ /* 0x080fe40003f26070 */
[----:B------:R-:W2:Y:S11]  /*0230*/  LDC.64 R4, c[0x0][0x380] ;  /* 0x0000e000ff047b82 */ /* 0x000eb60000000a00 */
[----:B------:R-:W-:Y:S01]  /*0240*/  @P1 VIADD R9, R9, 0x1 ;  /* 0x0000000109091836 */ /* 0x000fe20000000000 */
[----:B------:R-:W-:-:S04]  /*0250*/  @!P2 LOP3.LUT R9, RZ, R0, RZ, 0x33, !PT ;  /* 0x00000000ff09a212 */ /* 0x000fc800078e33ff */
[----:B------:R-:W-:-:S04]  /*0260*/  IADD3 R6, PT, PT, R6, R9, RZ ;  /* 0x0000000906067210 */ /* 0x000fc80007ffe0ff */
[C---:B------:R-:W-:Y:S02]  /*0270*/  LOP3.LUT R8, R6.reuse, 0x3, RZ, 0xc0, !PT ;  /* 0x0000000306087812 */ /* 0x040fe400078ec0ff */
[----:B------:R-:W-:Y:S02]  /*0280*/  ISETP.GE.U32.AND P1, PT, R6, 0x3, PT ;  /* 0x000000030600780c */ /* 0x000fe40003f26070 */
[----:B------:R-:W-:-:S13]  /*0290*/  ISETP.NE.AND P0, PT, R8, 0x3, PT ;  /* 0x000000030800780c */ /* 0x000fda0003f05270 */
[----:B01----:R-:W-:Y:S05]  /*02a0*/  @!P0 BRA `(.L_x_2) ;  /* 0x0000000000348947 */ /* 0x003fea0003800000 */
[----:B------:R-:W0:Y:S01]  /*02b0*/  LDC.64 R12, c[0x0][0x380] ;  /* 0x0000e000ff0c7b82 */ /* 0x000e220000000a00 */
[----:B------:R-:W-:-:S05]  /*02c0*/  VIADD R6, R6, 0x1 ;  /* 0x0000000106067836 */ /* 0x000fca0000000000 */
[----:B------:R-:W-:Y:S02]  /*02d0*/  LOP3.LUT R6, R6, 0x3, RZ, 0xc0, !PT ;  /* 0x0000000306067812 */ /* 0x000fe400078ec0ff */
[----:B------:R-:W1:Y:S02]  /*02e0*/  LDC.64 R14, c[0x0][0x388] ;  /* 0x0000e200ff0e7b82 */ /* 0x000e640000000a00 */
[----:B------:R-:W-:-:S07]  /*02f0*/  IADD3 R6, PT, PT, -R6, RZ, RZ ;  /* 0x000000ff06067210 */ /* 0x000fce0007ffe1ff */
.L_x_3:
[----:B-1-3--:R-:W-:-:S06]  /*0300*/  IMAD.WIDE R10, R7, 0x4, R14 ;  /* 0x00000004070a7825 */ /* 0x00afcc00078e020e */
[----:B------:R-:W3:Y:S01]  /*0310*/  LDG.E R11, desc[UR6][R10.64] ;  /* 0x000000060a0b7981 */ /* 0x000ee2000c1e1900 */
[----:B0-----:R-:W-:Y:S01]  /*0320*/  IMAD.WIDE R8, R7, 0x4, R12 ;  /* 0x0000000407087825 */ /* 0x001fe200078e020c */
[----:B------:R-:W-:-:S03]  /*0330*/  IADD3 R7, PT, PT, R0, R7, RZ ;  /* 0x0000000700077210 */ /* 0x000fc60007ffe0ff */
[----:B------:R-:W-:-:S05]  /*0340*/  VIADD R6, R6, 0x1 ;  /* 0x0000000106067836 */ /* 0x000fca0000000000 */
[----:B------:R-:W-:Y:S01]  /*0350*/  ISETP.NE.AND P0, PT, R6, RZ, PT ;  /* 0x000000ff0600720c */ /* 0x000fe20003f05270 */
[----:B---3--:R3:W-:-:S12]  /*0360*/  STG.E desc[UR6][R8.64], R11 ;  /* 0x0000000b08007986 */ /* 0x0087d8000c101906 */
[----:B------:R-:W-:Y:S05]  /*0370*/  @P0 BRA `(.L_x_3) ;  /* 0xfffffffc00e00947 */ /* 0x000fea000383ffff */
.L_x_2:
[----:B------:R-:W-:Y:S05]  /*0380*/  BSYNC.RECONVERGENT B0 ;  /* 0x0000000000007941 */ /* 0x000fea0003800200 */
.L_x_1:
[----:B------:R-:W-:Y:S05]  /*0390*/  @!P1 EXIT ;  /* 0x000000000000994d */ /* 0x000fea0003800000 */
.L_x_4:
[----:B0-----:R-:W-:-:S05]  /*03a0*/  IMAD.WIDE R18, R7, 0x4, R2 ;  /* 0x0000000407127825 */ /* 0x001fca00078e0202 */
[----:B------:R-:W4:Y:S01]  /*03b0*/  LDG.E R23, desc[UR6][R18.64] ;  /* 0x0000000612177981 */ /* 0x000f22000c1e1900 */
[----:B--2---:R-:W-:-:S04]  /*03c0*/  IMAD.WIDE R20, R7, 0x4, R4 ;  /* 0x0000000407147825 */ /* 0x004fc800078e0204 */
[C---:B---3--:R-:W-:Y:S01]  /*03d0*/  IMAD.WIDE R8, R0.reuse, 0x4, R18 ;  /* 0x0000000400087825 */ /* 0x048fe200078e0212 */
[----:B----4-:R0:W-:Y:S04]  /*03e0*/  STG.E desc[UR6][R20.64], R23 ;  /* 0x0000001714007986 */ /* 0x0101e8000c101906 */
[----:B------:R-:W2:Y:S01]  /*03f0*/  LDG.E R25, desc[UR6][R8.64] ;  /* 0x0000000608197981 */ /* 0x000ea2000c1e1900 */
[----:B------:R-:W-:-:S04]  /*0400*/  IMAD.WIDE R10, R0, 0x4, R20 ;  /* 0x00000004000a7825 */ /* 0x000fc800078e0214 */
[C---:B------:R-:W-:Y:S01]  /*0410*/  IMAD.WIDE R12, R0.reuse, 0x4, R8 ;  /* 0x00000004000c7825 */ /* 0x040fe200078e0208 */
[----:B--2---:R0:W-:Y:S04]  /*0420*/  STG.E desc[UR6][R10.64], R25 ;  /* 0x000000190a007986 */ /* 0x0041e8000c101906 */
[----:B------:R-:W2:Y:S01]  /*0430*/  LDG.E R27, desc[UR6][R12.64] ;  /* 0x000000060c1b7981 */ /* 0x000ea2000c1e1900 */
[----:B------:R-:W-:-:S04]  /*0440*/  IMAD.WIDE R14, R0, 0x4, R10 ;  /* 0x00000004000e7825 */ /* 0x000fc800078e020a */
[C---:B------:R-:W-:Y:S01]  /*0450*/  IMAD.WIDE R16, R0.reuse, 0x4, R12 ;  /* 0x0000000400107825 */ /* 0x040fe200078e020c */
[----:B--2---:R0:W-:Y:S05]  /*0460*/  STG.E desc[UR6][R14.64], R27 ;  /* 0x0000001b0e007986 */ /* 0x0041ea000c101906 */
[----:B------:R-:W2:Y:S01]  /*0470*/  LDG.E R17, desc[UR6][R16.64] ;  /* 0x0000000610117981 */ /* 0x000ea2000c1e1900 */
[C---:B------:R-:W-:Y:S01]  /*0480*/  IMAD.WIDE R18, R0.reuse, 0x4, R14 ;  /* 0x0000000400127825 */ /* 0x040fe200078e020e */
[----:B------:R-:W-:-:S04]  /*0490*/  LEA R7, R0, R7, 0x2 ;  /* 0x0000000700077211 */ /* 0x000fc800078e10ff */
[----:B------:R-:W-:Y:S01]  /*04a0*/  ISETP.GE.AND P0, PT, R7, UR4, PT ;  /* 0x0000000407007c0c */ /* 0x000fe2000bf06270 */
[----:B--2---:R0:W-:-:S12]  /*04b0*/  STG.E desc[UR6][R18.64], R17 ;  /* 0x0000001112007986 */ /* 0x0041d8000c101906 */
[----:B------:R-:W-:Y:S05]  /*04c0*/  @!P0 BRA `(.L_x_4) ;  /* 0xfffffffc00b48947 */ /* 0x000fea000383ffff */
[----:B------:R-:W-:Y:S05]  /*04d0*/  EXIT ;  /* 0x000000000000794d */ /* 0x000fea0003800000 */
.L_x_5:
        /* <DEDUP_REMOVED lines=10> */
.L_x_21:


//--------------------- .text._Z9makeMergePiPKiS1_iii --------------------------
	.section	.text._Z9makeMergePiPKiS1_iii,"ax",@progbits
	.align	128
        .global         _Z9makeMergePiPKiS1_iii
        .type           _Z9makeMergePiPKiS1_iii,@function
        .size           _Z9makeMergePiPKiS1_iii,(.L_x_22 - _Z9makeMergePiPKiS1_iii)
        .other          _Z9makeMergePiPKiS1_iii,@"STO_CUDA_ENTRY STV_DEFAULT"
_Z9makeMergePiPKiS1_iii:
.text._Z9makeMergePiPKiS1_iii:
[----:B------:R-:W-:Y:S01]  /*0000*/  LDC R1, c[0x0][0x37c] ;  /* 0x0000df00ff017b82 */ /* 0x000fe20000000800 */
[----:B------:R-:W0:Y:S01]  /*0010*/  S2R R13, SR_CTAID.X ;  /* 0x00000000000d7919 */ /* 0x000e220000002500 */
[----:B------:R-:W1:Y:S01]  /*0020*/  LDCU UR8, c[0x0][0x3a0] ;  /* 0x00007400ff0877ac */ /* 0x000e620008000800 */
[----:B------:R-:W0:Y:S01]  /*0030*/  S2R R0, SR_TID.X ;  /* 0x0000000000007919 */ /* 0x000e220000002100 */
[----:B------:R-:W0:Y:S01]  /*0040*/  LDCU UR5, c[0x0][0x360] ;  /* 0x00006c00ff0577ac */ /* 0x000e220008000800 */
[----:B-1----:R-:W-:Y:S01]  /*0050*/  UIADD3 UR4, UPT, UPT, UR8, -0x1, URZ ;  /* 0xffffffff08047890 */ /* 0x002fe2000fffe0ff */
[----:B0-----:R-:W-:-:S05]  /*0060*/  IMAD R13, R13, UR5, R0 ;  /* 0x000000050d0d7c24 */ /* 0x001fca000f8e0200 */
[----:B------:R-:W-:-:S13]  /*0070*/  ISETP.GE.AND P0, PT, R13, UR4, PT ;  /* 0x000000040d007c0c */ /* 0x000fda000bf06270 */
[----:B------:R-:W-:Y:S05]  /*0080*/  @P0 EXIT ;  /* 0x000000000000094d */ /* 0x000fea0003800000 */
[----:B------:R-:W-:Y:S01]  /*0090*/  ISETP.NE.AND P0, PT, R13, RZ, PT ;  /* 0x000000ff0d00720c */ /* 0x000fe20003f05270 */
[----:B------:R-:W0:-:S12]  /*00a0*/  LDCU.64 UR6, c[0x0][0x358] ;  /* 0x00006b00ff0677ac */ /* 0x000e180008000a00 */
[----:B------:R-:W0:Y:S02]  /*00b0*/  @!P0 LDC.64 R2, c[0x0][0x380] ;  /* 0x0000e000ff028b82 */ /* 0x000e240000000a00 */
[----:B0-----:R0:W-:Y:S01]  /*00c0*/  @!P0 STG.E desc[UR6][R2.64], RZ ;  /* 0x000000ff02008986 */ /* 0x0011e2000c101906 */
[----:B------:R-:W-:Y:S05]  /*00d0*/  @!P0 EXIT ;  /* 0x000000000000894d */ /* 0x000fea0003800000 */
[----:B0-----:R-:W0:Y:S08]  /*00e0*/  LDC.64 R2, c[0x0][0x390] ;  /* 0x0000e400ff027b82 */ /* 0x001e300000000a00 */
[----:B------:R-:W1:Y:S08]  /*00f0*/  LDC.64 R10, c[0x0][0x398] ;  /* 0x0000e600ff0a7b82 */ /* 0x000e700000000a00 */
[----:B------:R-:W2:Y:S01]  /*0100*/  LDC.64 R8, c[0x0][0x388] ;  /* 0x0000e200ff087b82 */ /* 0x000ea20000000a00 */
[----:B0-----:R-:W-:-:S06]  /*0110*/  IMAD.WIDE R2, R13, 0x4, R2 ;  /* 0x000000040d027825 */ /* 0x001fcc00078e0202 */
[----:B------:R-:W3:Y:S01]  /*0120*/  LDG.E R2, desc[UR6][R2.64] ;  /* 0x0000000602027981 */ /* 0x000ee2000c1e1900 */
[----:B-1----:R-:W-:-:S04]  /*0130*/  IMAD R5, R10, UR8, R11 ;  /* 0x000000080a057c24 */ /* 0x002fc8000f8e020b */
[----:B--2---:R-:W-:-:S06]  /*0140*/  IMAD.WIDE R4, R5, 0x4, R8 ;  /* 0x0000000405047825 */ /* 0x004fcc00078e0208 */
[----:B------:R-:W2:Y:S01]  /*0150*/  LDG.E R4, desc[UR6][R4.64] ;  /* 0x0000000604047981 */ /* 0x000ea2000c1e1900 */
[--C-:B---3--:R-:W-:Y:S02]  /*0160*/  IMAD R7, R10, UR8, R2.reuse ;  /* 0x000000080a077c24 */ /* 0x108fe4000f8e0202 */
[----:B------:R-:W-:Y:S02]  /*0170*/  IMAD R11, R11, UR8, R2 ;  /* 0x000000080b0b7c24 */ /* 0x000fe4000f8e0202 */
[----:B------:R-:W-:-:S04]  /*0180*/  IMAD.WIDE R6, R7, 0x4, R8 ;  /* 0x0000000407067825 */ /* 0x000fc800078e0208 */
[----:B------:R-:W-:Y:S02]  /*0190*/  IMAD.WIDE R8, R11, 0x4, R8 ;  /* 0x000000040b087825 */ /* 0x000fe400078e0208 */
[----:B------:R-:W2:Y:S01]  /*01a0*/  LDG.E R7, desc[UR6][R6.64] ;  /* 0x0000000606077981 */ /* 0x000ea2000c1e1900 */
[----:B------:R-:W0:Y:S03]  /*01b0*/  LDC.64 R10, c[0x0][0x380] ;  /* 0x0000e000ff0a7b82 */ /* 0x000e260000000a00 */
[----:B------:R-:W2:Y:S01]  /*01c0*/  LDG.E R8, desc[UR6][R8.64] ;  /* 0x0000000608087981 */ /* 0x000ea2000c1e1900 */
[C---:B------:R-:W-:Y:S02]  /*01d0*/  IMAD R15, R13.reuse, UR4, RZ ;  /* 0x000000040d0f7c24 */ /* 0x040fe4000f8e02ff */
[----:B0-----:R-:W-:-:S04]  /*01e0*/  IMAD.WIDE R2, R13, 0x4, R10 ;  /* 0x000000040d027825 */ /* 0x001fc800078e020a */
[----:B------:R-:W-:Y:S01]  /*01f0*/  IMAD.WIDE R10, R15, 0x4, R10 ;  /* 0x000000040f0a7825 */ /* 0x000fe200078e020a */
[----:B--2---:R-:W-:-:S04]  /*0200*/  IADD3 R0, PT, PT, R8, R7, -R4 ;  /* 0x0000000708007210 */ /* 0x004fc80007ffe804 */
[----:B------:R-:W-:-:S04]  /*0210*/  LEA.HI R0, R0, R0, RZ, 0x1 ;  /* 0x0000000000007211 */ /* 0x000fc800078f08ff */
[----:B------:R-:W-:-:S05]  /*0220*/  SHF.R.S32.HI R13, RZ, 0x1, R0 ;  /* 0x00000001ff0d7819 */ /* 0x000fca0000011400 */
[----:B------:R-:W-:Y:S04]  /*0230*/  STG.E desc[UR6][R2.64], R13 ;  /* 0x0000000d02007986 */ /* 0x000fe8000c101906 */
[----:B------:R-:W-:Y:S01]  /*0240*/  STG.E desc[UR6][R10.64], R13 ;  /* 0x0000000d0a007986 */ /* 0x000fe2000c101906 */
[----:B------:R-:W-:Y:S05]  /*0250*/  EXIT ;  /* 0x000000000000794d */ /* 0x000fea0003800000 */
.L_x_6:
        /* <DEDUP_REMOVED lines=10> */
.L_x_22:


//--------------------- .text._Z7makeNewPiS_iii   --------------------------
	.section	.text._Z7makeNewPiS_iii,"ax",@progbits
	.align	128
        .global         _Z7makeNewPiS_iii
        .type           _Z7makeNewPiS_iii,@function
        .size           _Z7makeNewPiS_iii,(.L_x_23 - _Z7makeNewPiS_iii)
        .other          _Z7makeNewPiS_iii,@"STO_CUDA_ENTRY STV_DEFAULT"
_Z7makeNewPiS_iii:
.text._Z7makeNewPiS_iii:
[----:B------:R-:W-:Y:S01]  /*0000*/  LDC R1, c[0x0][0x37c] ;  /* 0x0000df00ff017b82 */ /* 0x000fe20000000800 */
[----:B------:R-:W0:Y:S07]  /*0010*/  S2R R5, SR_CTAID.X ;  /* 0x0000000000057919 */ /* 0x000e2e0000002500 */
[----:B------:R-:W1:Y:S01]  /*0020*/  LDC R0, c[0x0][0x398] ;  /* 0x0000e600ff007b82 */ /* 0x000e620000000800 */
[----:B------:R-:W0:Y:S01]  /*0030*/  LDCU UR4, c[0x0][0x360] ;  /* 0x00006c00ff0477ac */ /* 0x000e220008000800 */
[----:B------:R-:W0:Y:S02]  /*0040*/  S2R R2, SR_TID.X ;  /* 0x0000000000027919 */ /* 0x000e240000002100 */
[----:B0-----:R-:W-:-:S02]  /*0050*/  IMAD R5, R5, UR4, R2 ;  /* 0x0000000405057c24 */ /* 0x001fc4000f8e0202 */
[----:B-1----:R-:W-:-:S05]  /*0060*/  IMAD R2, R0, R0, RZ ;  /* 0x0000000000027224 */ /* 0x002fca00078e02ff */
[----:B------:R-:W-:-:S13]  /*0070*/  ISETP.GE.AND P0, PT, R5, R2, PT ;  /* 0x000000020500720c */ /* 0x000fda0003f06270 */
[----:B------:R-:W-:Y:S05]  /*0080*/  @P0 EXIT ;  /* 0x000000000000094d */ /* 0x000fea0003800000 */
[----:B------:R-:W-:Y:S01]  /*0090*/  IABS R7, R0 ;  /* 0x0000000000077213 */ /* 0x000fe20000000000 */
[----:B------:R-:W0:Y:S01]  /*00a0*/  LDCU UR4, c[0x0][0x390] ;  /* 0x00007200ff0477ac */ /* 0x000e220008000800 */
[----:B------:R-:W-:Y:S02]  /*00b0*/  BSSY.RECONVERGENT B0, `(.L_x_7) ;  /* 0x0000020000007945 */ /* 0x000fe40003800200 */
[----:B------:R-:W1:Y:S08]  /*00c0*/  I2F.RP R4, R7 ;  /* 0x0000000700047306 */ /* 0x000e700000209400 */
[----:B-1----:R-:W1:Y:S02]  /*00d0*/  MUFU.RCP R4, R4 ;  /* 0x0000000400047308 */ /* 0x002e640000001000 */
[----:B-1----:R-:W-:-:S06]  /*00e0*/  VIADD R2, R4, 0xffffffe ;  /* 0x0ffffffe04027836 */ /* 0x002fcc0000000000 */
[----:B------:R1:W2:Y:S02]  /*00f0*/  F2I.FTZ.U32.TRUNC.NTZ R3, R2 ;  /* 0x0000000200037305 */ /* 0x0002a4000021f000 */
[----:B-1----:R-:W-:Y:S02]  /*0100*/  HFMA2 R2, -RZ, RZ, 0, 0 ;  /* 0x00000000ff027431 */ /* 0x002fe400000001ff */
[----:B--2---:R-:W-:-:S04]  /*0110*/  IMAD.MOV R6, RZ, RZ, -R3 ;  /* 0x000000ffff067224 */ /* 0x004fc800078e0a03 */
[----:B------:R-:W-:Y:S01]  /*0120*/  IMAD R9, R6, R7, RZ ;  /* 0x0000000706097224 */ /* 0x000fe200078e02ff */
[----:B------:R-:W-:-:S03]  /*0130*/  IABS R6, R5 ;  /* 0x0000000500067213 */ /* 0x000fc60000000000 */
[----:B------:R-:W-:Y:S01]  /*0140*/  IMAD.HI.U32 R3, R3, R9, R2 ;  /* 0x0000000903037227 */ /* 0x000fe200078e0002 */
[----:B------:R-:W-:-:S04]  /*0150*/  LOP3.LUT R2, R5, R0, RZ, 0x3c, !PT ;  /* 0x0000000005027212 */ /* 0x000fc800078e3cff */
[----:B------:R-:W-:Y:S01]  /*0160*/  ISETP.GE.AND P1, PT, R2, RZ, PT ;  /* 0x000000ff0200720c */ /* 0x000fe20003f26270 */
[----:B------:R-:W-:-:S04]  /*0170*/  IMAD.HI.U32 R3, R3, R6, RZ ;  /* 0x0000000603037227 */ /* 0x000fc800078e00ff */
[----:B------:R-:W-:-:S04]  /*0180*/  IMAD.MOV R4, RZ, RZ, -R3 ;  /* 0x000000ffff047224 */ /* 0x000fc800078e0a03 */
[----:B------:R-:W-:-:S05]  /*0190*/  IMAD R4, R7, R4, R6 ;  /* 0x0000000407047224 */ /* 0x000fca00078e0206 */
[----:B------:R-:W-:-:S13]  /*01a0*/  ISETP.GT.U32.AND P2, PT, R7, R4, PT ;  /* 0x000000040700720c */ /* 0x000fda0003f44070 */
[-C--:B------:R-:W-:Y:S01]  /*01b0*/  @!P2 IADD3 R4, PT, PT, R4, -R7.reuse, RZ ;  /* 0x800000070404a210 */ /* 0x080fe20007ffe0ff */
[----:B------:R-:W-:Y:S01]  /*01c0*/  @!P2 VIADD R3, R3, 0x1 ;  /* 0x000000010303a836 */ /* 0x000fe20000000000 */
[----:B------:R-:W-:Y:S02]  /*01d0*/  ISETP.NE.AND P2, PT, R0, RZ, PT ;  /* 0x000000ff0000720c */ /* 0x000fe40003f45270 */
[----:B------:R-:W-:-:S13]  /*01e0*/  ISETP.GE.U32.AND P0, PT, R4, R7, PT ;  /* 0x000000070400720c */ /* 0x000fda0003f06070 */
[----:B------:R-:W-:-:S05]  /*01f0*/  @P0 IADD3 R3, PT, PT, R3, 0x1, RZ ;  /* 0x0000000103030810 */ /* 0x000fca0007ffe0ff */
[----:B------:R-:W-:Y:S01]  /*0200*/  @!P1 IMAD.MOV R3, RZ, RZ, -R3 ;  /* 0x000000ffff039224 */ /* 0x000fe200078e0a03 */
[----:B------:R-:W-:-:S04]  /*0210*/  @!P2 LOP3.LUT R3, RZ, R0, RZ, 0x33, !PT ;  /* 0x00000000ff03a212 */ /* 0x000fc800078e33ff */
[C---:B0-----:R-:W-:Y:S01]  /*0220*/  ISETP.GE.AND P0, PT, R3.reuse, UR4, PT ;  /* 0x0000000403007c0c */ /* 0x041fe2000bf06270 */
[----:B------:R-:W-:Y:S01]  /*0230*/  IMAD.MOV.U32 R6, RZ, RZ, R3 ;  /* 0x000000ffff067224 */ /* 0x000fe200078e0003 */
[----:B------:R-:W-:-:S05]  /*0240*/  IADD3 R7, PT, PT, -R3, RZ, RZ ;  /* 0x000000ff03077210 */ /* 0x000fca0007ffe1ff */
[----:B------:R-:W-:-:S06]  /*0250*/  IMAD R7, R0, R7, R5 ;  /* 0x0000000700077224 */ /* 0x000fcc00078e0205 */
[----:B------:R-:W-:Y:S05]  /*0260*/  @!P0 BRA `(.L_x_8) ;  /* 0x0000000000108947 */ /* 0x000fea0003800000 */
[----:B------:R-:W0:Y:S02]  /*0270*/  LDCU UR5, c[0x0][0x394] ;  /* 0x00007280ff0577ac */ /* 0x000e240008000800 */
[----:B0-----:R-:W-:-:S13]  /*0280*/  ISETP.GT.AND P0, PT, R6, UR5, PT ;  /* 0x0000000506007c0c */ /* 0x001fda000bf04270 */
[----:B------:R-:W-:Y:S05]  /*0290*/  @!P0 EXIT ;  /* 0x000000000000894d */ /* 0x000fea0003800000 */
[----:B------:R-:W-:-:S07]  /*02a0*/  IADD3 R6, PT, PT, R6, -0x1, RZ ;  /* 0xffffffff06067810 */ /* 0x000fce0007ffe0ff */
.L_x_8:
[----:B------:R-:W-:Y:S05]  /*02b0*/  BSYNC.RECONVERGENT B0 ;  /* 0x0000000000007941 */ /* 0x000fea0003800200 */
.L_x_7:
[----:B------:R-:W-:Y:S01]  /*02c0*/  ISETP.GE.AND P0, PT, R7, UR4, PT ;  /* 0x0000000407007c0c */ /* 0x000fe2000bf06270 */
[----:B------:R-:W0:Y:S01]  /*02d0*/  LDCU.64 UR4, c[0x0][0x358] ;  /* 0x00006b00ff0477ac */ /* 0x000e220008000a00 */
[----:B------:R-:W-:Y:S11]  /*02e0*/  BSSY.RECONVERGENT B0, `(.L_x_9) ;  /* 0x0000006000007945 */ /* 0x000ff60003800200 */
[----:B------:R-:W-:Y:S05]  /*02f0*/  @!P0 BRA `(.L_x_10) ;  /* 0x0000000000108947 */ /* 0x000fea0003800000 */
[----:B------:R-:W1:Y:S02]  /*0300*/  LDCU UR6, c[0x0][0x394] ;  /* 0x00007280ff0677ac */ /* 0x000e640008000800 */
[----:B-1----:R-:W-:-:S13]  /*0310*/  ISETP.GT.AND P0, PT, R7, UR6, PT ;  /* 0x0000000607007c0c */ /* 0x002fda000bf04270 */
[----:B0-----:R-:W-:Y:S05]  /*0320*/  @!P0 EXIT ;  /* 0x000000000000894d */ /* 0x001fea0003800000 */
[----:B------:R-:W-:-:S07]  /*0330*/  VIADD R7, R7, 0xffffffff ;  /* 0xffffffff07077836 */ /* 0x000fce0000000000 */
.L_x_10:
[----:B0-----:R-:W-:Y:S05]  /*0340*/  BSYNC.RECONVERGENT B0 ;  /* 0x0000000000007941 */ /* 0x001fea0003800200 */
.L_x_9:
[----:B------:R-:W0:Y:S02]  /*0350*/  LDC.64 R2, c[0x0][0x380] ;  /* 0x0000e000ff027b82 */ /* 0x000e240000000a00 */
[----:B0-----:R-:W-:-:S06]  /*0360*/  IMAD.WIDE R2, R5, 0x4, R2 ;  /* 0x0000000405027825 */ /* 0x001fcc00078e0202 */
[----:B------:R-:W0:Y:S01]  /*0370*/  LDC.64 R4, c[0x0][0x388] ;  /* 0x0000e200ff047b82 */ /* 0x000e220000000a00 */
[----:B------:R-:W2:Y:S01]  /*0380*/  LDG.E R3, desc[UR4][R2.64] ;  /* 0x0000000402037981 */ /* 0x000ea2000c1e1900 */
[----:B------:R-:W-:-:S05]  /*0390*/  IADD3 R0, PT, PT, R0, -0x1, RZ ;  /* 0xffffffff00007810 */ /* 0x000fca0007ffe0ff */
[----:B------:R-:W-:-:S04]  /*03a0*/  IMAD R7, R0, R6, R7 ;  /* 0x0000000600077224 */ /* 0x000fc800078e0207 */
[----:B0-----:R-:W-:-:S05]  /*03b0*/  IMAD.WIDE R4, R7, 0x4, R4 ;  /* 0x0000000407047825 */ /* 0x001fca00078e0204 */
[----:B--2---:R-:W-:Y:S01]  /*03c0*/  STG.E desc[UR4][R4.64], R3 ;  /* 0x0000000304007986 */ /* 0x004fe2000c101904 */
[----:B------:R-:W-:Y:S05]  /*03d0*/  EXIT ;  /* 0x000000000000794d */ /* 0x000fea0003800000 */
.L_x_11:
        /* <DEDUP_REMOVED lines=10> */
.L_x_23:


//--------------------- .text._Z9getMinidxPKiPiii --------------------------
	.section	.text._Z9getMinidxPKiPiii,"ax",@progbits
	.align	128
        .global         _Z9getMinidxPKiPiii
        .type           _Z9getMinidxPKiPiii,@function
        .size           _Z9getMinidxPKiPiii,(.L_x_24 - _Z9getMinidxPKiPiii)
        .other          _Z9getMinidxPKiPiii,@"STO_CUDA_ENTRY STV_DEFAULT"
_Z9getMinidxPKiPiii:
.text._Z9getMinidxPKiPiii:
[----:B------:R-:W-:Y:S01]  /*0000*/  LDC R1, c[0x0][0x37c] ;  /* 0x0000df00ff017b82 */ /* 0x000fe20000000800 */
[----:B------:R-:W0:Y:S01]  /*0010*/  S2R R5, SR_CTAID.X ;  /* 0x0000000000057919 */ /* 0x000e220000002500 */
[----:B------:R-:W1:Y:S01]  /*0020*/  LDCU UR4, c[0x0][0x394] ;  /* 0x00007280ff0477ac */ /* 0x000e620008000800 */
[----:B------:R-:W0:Y:S01]  /*0030*/  S2R R0, SR_TID.X ;  /* 0x0000000000007919 */ /* 0x000e220000002100 */
[----:B------:R-:W0:Y:S01]  /*0040*/  LDCU UR5, c[0x0][0x360] ;  /* 0x00006c00ff0577ac */ /* 0x000e220008000800 */
[----:B-1----:R-:W-:Y:S01]  /*0050*/  UIMAD UR4, UR4, UR4, URZ ;  /* 0x00000004040472a4 */ /* 0x002fe2000f8e02ff */
[----:B0-----:R-:W-:-:S05]  /*0060*/  IMAD R5, R5, UR5, R0 ;  /* 0x0000000505057c24 */ /* 0x001fca000f8e0200 */
[----:B------:R-:W-:-:S13]  /*0070*/  ISETP.GE.AND P0, PT, R5, UR4, PT ;  /* 0x0000000405007c0c */ /* 0x000fda000bf06270 */
[----:B------:R-:W-:Y:S05]  /*0080*/  @P0 EXIT ;  /* 0x000000000000094d */ /* 0x000fea0003800000 */
[----:B------:R-:W0:Y:S01]  /*0090*/  LDC.64 R2, c[0x0][0x380] ;  /* 0x0000e000ff027b82 */ /* 0x000e220000000a00 */
[----:B------:R-:W1:Y:S01]  /*00a0*/  LDCU.64 UR4, c[0x0][0x358] ;  /* 0x00006b00ff0477ac */ /* 0x000e620008000a00 */
[----:B------:R-:W2:Y:S01]  /*00b0*/  LDCU UR6, c[0x0][0x390] ;  /* 0x00007200ff0677ac */ /* 0x000ea20008000800 */
[----:B0-----:R-:W-:-:S06]  /*00c0*/  IMAD.WIDE R2, R5, 0x4, R2 ;  /* 0x0000000405027825 */ /* 0x001fcc00078e0202 */
[----:B-1----:R-:W2:Y:S02]  /*00d0*/  LDG.E R2, desc[UR4][R2.64] ;  /* 0x0000000402027981 */ /* 0x002ea4000c1e1900 */
[----:B--2---:R-:W-:-:S13]  /*00e0*/  ISETP.NE.AND P0, PT, R2, UR6, PT ;  /* 0x0000000602007c0c */ /* 0x004fda000bf05270 */
[----:B------:R-:W-:Y:S05]  /*00f0*/  @P0 EXIT ;  /* 0x000000000000094d */ /* 0x000fea0003800000 */
[----:B------:R-:W0:Y:S02]  /*0100*/  LDC.64 R2, c[0x0][0x388] ;  /* 0x0000e200ff027b82 */ /* 0x000e240000000a00 */
[----:B0-----:R-:W-:Y:S01]  /*0110*/  STG.E desc[UR4][R2.64], R5 ;  /* 0x0000000502007986 */ /* 0x001fe2000c101904 */
[----:B------:R-:W-:Y:S05]  /*0120*/  EXIT ;  /* 0x000000000000794d */ /* 0x000fea0003800000 */
.L_x_12:
        /* <DEDUP_REMOVED lines=13> */
.L_x_24:


//--------------------- .text._Z7findMinPiS_i     --------------------------
	.section	.text._Z7findMinPiS_i,"ax",@progbits
	.align	128
        .global         _Z7findMinPiS_i
        .type           _Z7findMinPiS_i,@function
        .size           _Z7findMinPiS_i,(.L_x_25 - _Z7findMinPiS_i)
        .other          _Z7findMinPiS_i,@"STO_CUDA_ENTRY STV_DEFAULT"
_Z7findMinPiS_i:
.text._Z7findMinPiS_i:
[----:B------:R-:W-:Y:S01]  /*0000*/  LDC R1, c[0x0][0x37c] ;  /* 0x0000df00ff017b82 */ /* 0x000fe20000000800 */
[----:B------:R-:W0:Y:S01]  /*0010*/  S2R R5, SR_CTAID.X ;  /* 0x0000000000057919 */ /* 0x000e220000002500 */
[----:B------:R-:W1:Y:S01]  /*0020*/  LDCU UR4, c[0x0][0x390] ;  /* 0x00007200ff0477ac */ /* 0x000e620008000800 */
[----:B------:R-:W-:Y:S01]  /*0030*/  BSSY.RECONVERGENT B0, `(.L_x_13) ;  /* 0x0000014000007945 */ /* 0x000fe20003800200 */
[----:B------:R-:W-:Y:S01]  /*0040*/  IMAD.MOV.U32 R7, RZ, RZ, 0x7fffffff ;  /* 0x7fffffffff077424 */ /* 0x000fe200078e00ff */
[----:B------:R-:W0:Y:S01]  /*0050*/  S2R R4, SR_TID.X ;  /* 0x0000000000047919 */ /* 0x000e220000002100 */
[----:B------:R-:W2:Y:S01]  /*0060*/  LDCU UR5, c[0x0][0x360] ;  /* 0x00006c00ff0577ac */ /* 0x000ea20008000800 */
[----:B------:R-:W3:Y:S01]  /*0070*/  LDCU.64 UR6, c[0x0][0x358] ;  /* 0x00006b00ff0677ac */ /* 0x000ee20008000a00 */
[----:B-1----:R-:W-:Y:S01]  /*0080*/  UIMAD UR4, UR4, UR4, URZ ;  /* 0x00000004040472a4 */ /* 0x002fe2000f8e02ff */
[----:B--2---:R-:W-:-:S05]  /*0090*/  IMAD.U32 R0, RZ, RZ, UR5 ;  /* 0x00000005ff007e24 */ /* 0x004fca000f8e00ff */
[----:B------:R-:W-:Y:S02]  /*00a0*/  ISETP.GE.U32.AND P3, PT, R0, 0x2, PT ;  /* 0x000000020000780c */ /* 0x000fe40003f66070 */
[C---:B0-----:R-:W-:Y:S01]  /*00b0*/  LOP3.LUT P1, RZ, R4.reuse, R5, RZ, 0xfc, !PT ;  /* 0x0000000504ff7212 */ /* 0x041fe2000782fcff */
[----:B------:R-:W-:Y:S01]  /*00c0*/  IMAD R5, R5, UR5, R4 ;  /* 0x0000000505057c24 */ /* 0x000fe2000f8e0204 */
[----:B------:R-:W-:-:S04]  /*00d0*/  ISETP.NE.AND P0, PT, R4, RZ, PT ;  /* 0x000000ff0400720c */ /* 0x000fc80003f05270 */
[----:B------:R-:W-:-:S07]  /*00e0*/  ISETP.GE.AND P2, PT, R5, UR4, PT ;  /* 0x0000000405007c0c */ /* 0x000fce000bf46270 */
[----:B------:R-:W3:Y:S01]  /*00f0*/  @!P1 LDC.64 R2, c[0x0][0x388] ;  /* 0x0000e200ff029b82 */ /* 0x000ee20000000a00 */
[----:B------:R-:W-:-:S05]  /*0100*/  @!P1 IMAD.MOV.U32 R9, RZ, RZ, 0x7fffffff ;  /* 0x7fffffffff099424 */ /* 0x000fca00078e00ff */
[----:B---3--:R0:W-:Y:S02]  /*0110*/  @!P1 STG.E desc[UR6][R2.64], R9 ;  /* 0x0000000902009986 */ /* 0x0081e4000c101906 */
[----:B------:R-:W-:Y:S06]  /*0120*/  BAR.SYNC.DEFER_BLOCKING 0x0 ;  /* 0x0000000000007b1d */ /* 0x000fec0000010000 */
[----:B------:R-:W-:Y:S05]  /*0130*/  @P2 BRA `(.L_x_14) ;  /* 0x00000000000c2947 */ /* 0x000fea0003800000 */
[----:B0-----:R-:W0:Y:S02]  /*0140*/  LDC.64 R2, c[0x0][0x380] ;  /* 0x0000e000ff027b82 */ /* 0x001e240000000a00 */
[----:B0-----:R-:W-:-:S05]  /*0150*/  IMAD.WIDE R2, R5, 0x4, R2 ;  /* 0x0000000405027825 */ /* 0x001fca00078e0202 */
[----:B------:R1:W5:Y:S02]  /*0160*/  LDG.E R7, desc[UR6][R2.64] ;  /* 0x0000000602077981 */ /* 0x000364000c1e1900 */
.L_x_14:
[----:B------:R-:W-:Y:S05]  /*0170*/  BSYNC.RECONVERGENT B0 ;  /* 0x0000000000007941 */ /* 0x000fea0003800200 */
.L_x_13:
[----:B------:R-:W-:Y:S05]  /*0180*/  @!P3 BRA `(.L_x_15) ;  /* 0x000000000018b947 */ /* 0x000fea0003800000 */
.L_x_16:
[----:B01----:R-:W-:Y:S02]  /*0190*/  SHF.R.U32.HI R2, RZ, 0x1, R0 ;  /* 0x00000001ff027819 */ /* 0x003fe40000011600 */
[----:B------:R-:W-:-:S03]  /*01a0*/  ISETP.GT.U32.AND P1, PT, R0, 0x3, PT ;  /* 0x000000030000780c */ /* 0x000fc60003f24070 */
[----:B-----5:R-:W0:Y:S01]  /*01b0*/  SHFL.DOWN PT, R4, R7, R2, 0x1f ;  /* 0x08001f0207047589 */ /* 0x020e2200000e0000 */
[----:B------:R-:W-:Y:S01]  /*01c0*/  IMAD.MOV.U32 R0, RZ, RZ, R2 ;  /* 0x000000ffff007224 */ /* 0x000fe200078e0002 */
[----:B0-----:R-:W-:-:S08]  /*01d0*/  VIMNMX R7, PT, PT, R4, R7, PT ;  /* 0x0000000704077248 */ /* 0x001fd00003fe0100 */
[----:B------:R-:W-:Y:S05]  /*01e0*/  @P1 BRA `(.L_x_16) ;  /* 0xfffffffc00e81947 */ /* 0x000fea000383ffff */
.L_x_15:
[----:B------:R-:W-:Y:S05]  /*01f0*/  @P0 EXIT ;  /* 0x000000000000094d */ /* 0x000fea0003800000 */
[----:B01----:R-:W0:Y:S02]  /*0200*/  LDC.64 R2, c[0x0][0x388] ;  /* 0x0000e200ff027b82 */ /* 0x003e240000000a00 */
[----:B0----5:R-:W-:Y:S01]  /*0210*/  REDG.E.MIN.S32.STRONG.GPU desc[UR6][R2.64], R7 ;  /* 0x000000070200798e */ /* 0x021fe2000c92e306 */
[----:B------:R-:W-:Y:S05]  /*0220*/  EXIT ;  /* 0x000000000000794d */ /* 0x000fea0003800000 */
.L_x_17:
        /* <DEDUP_REMOVED lines=13> */
.L_x_25:


//--------------------- .text._Z9create_njPiS_S_i --------------------------
	.section	.text._Z9create_njPiS_S_i,"ax",@progbits
	.align	128
        .global         _Z9create_njPiS_S_i
        .type           _Z9create_njPiS_S_i,@function
        .size           _Z9create_njPiS_S_i,(.L_x_26 - _Z9create_njPiS_S_i)
        .other          _Z9create_njPiS_S_i,@"STO_CUDA_ENTRY STV_DEFAULT"
_Z9create_njPiS_S_i:
.text._Z9create_njPiS_S_i:
[----:B------:R-:W-:Y:S01]  /*0000*/  LDC R1, c[0x0][0x37c] ;  /* 0x0000df00ff017b82 */ /* 0x000fe20000000800 */
[----:B------:R-:W0:Y:S07]  /*0010*/  S2R R0, SR_TID.X ;  /* 0x0000000000007919 */ /* 0x000e2e0000002100 */
[----:B------:R-:W1:Y:S01]  /*0020*/  LDC R3, c[0x0][0x398] ;  /* 0x0000e600ff037b82 */ /* 0x000e620000000800 */
[----:B------:R-:W0:Y:S01]  /*0030*/  LDCU UR4, c[0x0][0x360] ;  /* 0x00006c00ff0477ac */ /* 0x000e220008000800 */
[----:B------:R-:W0:Y:S02]  /*0040*/  S2R R5, SR_CTAID.X ;  /* 0x0000000000057919 */ /* 0x000e240000002500 */
[----:B0-----:R-:W-:-:S02]  /*0050*/  IMAD R0, R5, UR4, R0 ;  /* 0x0000000405007c24 */ /* 0x001fc4000f8e0200 */
[----:B-1----:R-:W-:-:S05]  /*0060*/  IMAD R5, R3, R3, RZ ;  /* 0x0000000303057224 */ /* 0x002fca00078e02ff */
[----:B------:R-:W-:-:S13]  /*0070*/  ISETP.GE.AND P0, PT, R0, R5, PT ;  /* 0x000000050000720c */ /* 0x000fda0003f06270 */
[----:B------:R-:W-:Y:S05]  /*0080*/  @P0 EXIT ;  /* 0x000000000000094d */ /* 0x000fea0003800000 */
[----:B------:R-:W-:Y:S01]  /*0090*/  IABS R7, R3 ;  /* 0x0000000300077213 */ /* 0x000fe20000000000 */
[----:B------:R-:W0:Y:S03]  /*00a0*/  LDCU.64 UR4, c[0x0][0x358] ;  /* 0x00006b00ff0477ac */ /* 0x000e260008000a00 */
[----:B------:R-:W1:Y:S08]  /*00b0*/  I2F.RP R2, R7 ;  /* 0x0000000700027306 */ /* 0x000e700000209400 */
[----:B-1----:R-:W1:Y:S02]  /*00c0*/  MUFU.RCP R2, R2 ;  /* 0x0000000200027308 */ /* 0x002e640000001000 */
[----:B-1----:R-:W-:-:S06]  /*00d0*/  IADD3 R4, PT, PT, R2, 0xffffffe, RZ ;  /* 0x0ffffffe02047810 */ /* 0x002fcc0007ffe0ff */
[----:B------:R1:W2:Y:S02]  /*00e0*/  F2I.FTZ.U32.TRUNC.NTZ R5, R4 ;  /* 0x0000000400057305 */ /* 0x0002a4000021f000 */
[----:B-1----:R-:W-:Y:S01]  /*00f0*/  IMAD.MOV.U32 R4, RZ, RZ, RZ ;  /* 0x000000ffff047224 */ /* 0x002fe200078e00ff */
[----:B--2---:R-:W-:-:S05]  /*0100*/  IADD3 R6, PT, PT, RZ, -R5, RZ ;  /* 0x80000005ff067210 */ /* 0x004fca0007ffe0ff */
[----:B------:R-:W-:Y:S01]  /*0110*/  IMAD R9, R6, R7, RZ ;  /* 0x0000000706097224 */ /* 0x000fe200078e02ff */
[----:B------:R-:W-:-:S03]  /*0120*/  IABS R6, R0 ;  /* 0x0000000000067213 */ /* 0x000fc60000000000 */
[----:B------:R-:W-:-:S06]  /*0130*/  IMAD.HI.U32 R5, R5, R9, R4 ;  /* 0x0000000905057227 */ /* 0x000fcc00078e0004 */
[----:B------:R-:W-:-:S05]  /*0140*/  IMAD.HI.U32 R5, R5, R6, RZ ;  /* 0x0000000605057227 */ /* 0x000fca00078e00ff */
[----:B------:R-:W-:-:S05]  /*0150*/  IADD3 R2, PT, PT, -R5, RZ, RZ ;  /* 0x000000ff05027210 */ /* 0x000fca0007ffe1ff */
[----:B------:R-:W-:-:S05]  /*0160*/  IMAD R2, R7, R2, R6 ;  /* 0x0000000207027224 */ /* 0x000fca00078e0206 */
[----:B------:R-:W-:-:S13]  /*0170*/  ISETP.GT.U32.AND P2, PT, R7, R2, PT ;  /* 0x000000020700720c */ /* 0x000fda0003f44070 */
[----:B------:R-:W-:Y:S01]  /*0180*/  @!P2 IMAD.IADD R2, R2, 0x1, -R7 ;  /* 0x000000010202a824 */ /* 0x000fe200078e0a07 */
[----:B------:R-:W-:Y:S02]  /*0190*/  @!P2 IADD3 R5, PT, PT, R5, 0x1, RZ ;  /* 0x000000010505a810 */ /* 0x000fe40007ffe0ff */
[----:B------:R-:W-:Y:S02]  /*01a0*/  ISETP.NE.AND P2, PT, R3, RZ, PT ;  /* 0x000000ff0300720c */ /* 0x000fe40003f45270 */
[----:B------:R-:W-:Y:S02]  /*01b0*/  ISETP.GE.U32.AND P0, PT, R2, R7, PT ;  /* 0x000000070200720c */ /* 0x000fe40003f06070 */
[----:B------:R-:W-:-:S04]  /*01c0*/  LOP3.LUT R2, R0, R3, RZ, 0x3c, !PT ;  /* 0x0000000300027212 */ /* 0x000fc800078e3cff */
[----:B------:R-:W-:-:S07]  /*01d0*/  ISETP.GE.AND P1, PT, R2, RZ, PT ;  /* 0x000000ff0200720c */ /* 0x000fce0003f26270 */
[----:B------:R-:W-:-:S05]  /*01e0*/  @P0 VIADD R5, R5, 0x1 ;  /* 0x0000000105050836 */ /* 0x000fca0000000000 */
[----:B------:R-:W-:-:S04]  /*01f0*/  MOV R7, R5 ;  /* 0x0000000500077202 */ /* 0x000fc80000000f00 */
[----:B------:R-:W-:Y:S02]  /*0200*/  @!P1 IADD3 R7, PT, PT, -R7, RZ, RZ ;  /* 0x000000ff07079210 */ /* 0x000fe40007ffe1ff */
[----:B------:R-:W-:-:S05]  /*0210*/  @!P2 LOP3.LUT R7, RZ, R3, RZ, 0x33, !PT ;  /* 0x00000003ff07a212 */ /* 0x000fca00078e33ff */
[----:B------:R-:W-:-:S04]  /*0220*/  IMAD.MOV R2, RZ, RZ, -R7 ;  /* 0x000000ffff027224 */ /* 0x000fc800078e0a07 */
[----:B------:R-:W-:-:S05]  /*0230*/  IMAD R2, R3, R2, R0 ;  /* 0x0000000203027224 */ /* 0x000fca00078e0200 */
[----:B------:R-:W-:-:S13]  /*0240*/  ISETP.NE.AND P0, PT, R7, R2, PT ;  /* 0x000000020700720c */ /* 0x000fda0003f05270 */
[----:B------:R-:W1:Y:S02]  /*0250*/  @!P0 LDC.64 R4, c[0x0][0x390] ;  /* 0x0000e400ff048b82 */ /* 0x000e640000000a00 */
[----:B-1----:R-:W-:-:S05]  /*0260*/  @!P0 IMAD.WIDE R4, R0, 0x4, R4 ;  /* 0x0000000400048825 */ /* 0x002fca00078e0204 */
[----:B0-----:R0:W-:Y:S01]  /*0270*/  @!P0 STG.E desc[UR4][R4.64], RZ ;  /* 0x000000ff04008986 */ /* 0x0011e2000c101904 */
[----:B------:R-:W-:Y:S05]  /*0280*/  @!P0 EXIT ;  /* 0x000000000000894d */ /* 0x000fea0003800000 */
[----:B------:R-:W1:Y:S08]  /*0290*/  LDC.64 R8, c[0x0][0x388] ;  /* 0x0000e200ff087b82 */ /* 0x000e700000000a00 */
[----:B0-----:R-:W0:Y:S08]  /*02a0*/  LDC.64 R4, c[0x0][0x380] ;  /* 0x0000e000ff047b82 */ /* 0x001e300000000a00 */
[----:B------:R-:W2:Y:S01]  /*02b0*/  LDC.64 R10, c[0x0][0x390] ;  /* 0x0000e400ff0a7b82 */ /* 0x000ea20000000a00 */
[----:B-1----:R-:W-:-:S04]  /*02c0*/  IMAD.WIDE R6, R7, 0x4, R8 ;  /* 0x0000000407067825 */ /* 0x002fc800078e0208 */
[----:B------:R-:W-:Y:S02]  /*02d0*/  IMAD.WIDE R8, R2, 0x4, R8 ;  /* 0x0000000402087825 */ /* 0x000fe400078e0208 */
[----:B------:R-:W3:Y:S02]  /*02e0*/  LDG.E R6, desc[UR4][R6.64] ;  /* 0x0000000406067981 */ /* 0x000ee4000c1e1900 */
[C---:B0-----:R-:W-:Y:S02]  /*02f0*/  IMAD.WIDE R4, R0.reuse, 0x4, R4 ;  /* 0x0000000400047825 */ /* 0x041fe400078e0204 */
[----:B------:R-:W3:Y:S04]  /*0300*/  LDG.E R9, desc[UR4][R8.64] ;  /* 0x0000000408097981 */ /* 0x000ee8000c1e1900 */
[----:B------:R-:W4:Y:S01]  /*0310*/  LDG.E R4, desc[UR4][R4.64] ;  /* 0x0000000404047981 */ /* 0x000f22000c1e1900 */
[----:B------:R-:W-:Y:S01]  /*0320*/  IADD3 R3, PT, PT, R3, -0x2, RZ ;  /* 0xfffffffe03037810 */ /* 0x000fe20007ffe0ff */
[----:B--2---:R-:W-:Y:S01]  /*0330*/  IMAD.WIDE R10, R0, 0x4, R10 ;  /* 0x00000004000a7825 */ /* 0x004fe200078e020a */
[----:B---3--:R-:W-:-:S05]  /*0340*/  IADD3 R2, PT, PT, R6, R9, RZ ;  /* 0x0000000906027210 */ /* 0x008fca0007ffe0ff */
[----:B----4-:R-:W-:-:S05]  /*0350*/  IMAD R3, R4, R3, -R2 ;  /* 0x0000000304037224 */ /* 0x010fca00078e0a02 */
[----:B------:R-:W-:Y:S01]  /*0360*/  STG.E desc[UR4][R10.64], R3 ;  /* 0x000000030a007986 */ /* 0x000fe2000c101904 */
[----:B------:R-:W-:Y:S05]  /*0370*/  EXIT ;  /* 0x000000000000794d */ /* 0x000fea0003800000 */
.L_x_18:
        /* <DEDUP_REMOVED lines=16> */
.L_x_26:


//--------------------- .text._Z6getsumPiS_i      --------------------------
	.section	.text._Z6getsumPiS_i,"ax",@progbits
	.align	128
        .global         _Z6getsumPiS_i
        .type           _Z6getsumPiS_i,@function
        .size           _Z6getsumPiS_i,(.L_x_27 - _Z6getsumPiS_i)
        .other          _Z6getsumPiS_i,@"STO_CUDA_ENTRY STV_DEFAULT"
_Z6getsumPiS_i:
.text._Z6getsumPiS_i:
[----:B------:R-:W-:Y:S01]  /*0000*/  LDC R1, c[0x0][0x37c] ;  /* 0x0000df00ff017b82 */ /* 0x000fe20000000800 */
[----:B------:R-:W0:Y:S07]  /*0010*/  S2R R0, SR_TID.X ;  /* 0x0000000000007919 */ /* 0x000e2e0000002100 */
[----:B------:R-:W0:Y:S08]  /*0020*/  S2UR UR4, SR_CTAID.X ;  /* 0x00000000000479c3 */ /* 0x000e300000002500 */
[----:B------:R-:W0:Y:S08]  /*0030*/  LDC R7, c[0x0][0x360] ;  /* 0x0000d800ff077b82 */ /* 0x000e300000000800 */
[----:B------:R-:W1:Y:S01]  /*0040*/  LDC R4, c[0x0][0x390] ;  /* 0x0000e400ff047b82 */ /* 0x000e620000000800 */
[----:B0-----:R-:W-:-:S02]  /*0050*/  IMAD R7, R7, UR4, R0 ;  /* 0x0000000407077c24 */ /* 0x001fc4000f8e0200 */
[----:B-1----:R-:W-:-:S05]  /*0060*/  IMAD R0, R4, R4, RZ ;  /* 0x0000000404007224 */ /* 0x002fca00078e02ff */
[----:B------:R-:W-:-:S13]  /*0070*/  ISETP.GE.AND P0, PT, R7, R0, PT ;  /* 0x000000000700720c */ /* 0x000fda0003f06270 */
[----:B------:R-:W-:Y:S05]  /*0080*/  @P0 EXIT ;  /* 0x000000000000094d */ /* 0x000fea0003800000 */
[----:B------:R-:W-:-:S04]  /*0090*/  IABS R5, R4 ;  /* 0x0000000400057213 */ /* 0x000fc80000000000 */
[----:B------:R-:W0:Y:S08]  /*00a0*/  I2F.RP R0, R5 ;  /* 0x0000000500007306 */ /* 0x000e300000209400 */
[----:B0-----:R-:W0:Y:S02]  /*00b0*/  MUFU.RCP R0, R0 ;  /* 0x0000000000007308 */ /* 0x001e240000001000 */
[----:B0-----:R-:W-:-:S06]  /*00c0*/  VIADD R2, R0, 0xffffffe ;  /* 0x0ffffffe00027836 */ /* 0x001fcc0000000000 */
[----:B------:R0:W1:Y:S02]  /*00d0*/  F2I.FTZ.U32.TRUNC.NTZ R3, R2 ;  /* 0x0000000200037305 */ /* 0x000064000021f000 */
[----:B0-----:R-:W-:Y:S01]  /*00e0*/  IMAD.MOV.U32 R2, RZ, RZ, RZ ;  /* 0x000000ffff027224 */ /* 0x001fe200078e00ff */
[----:B-1----:R-:W-:-:S05]  /*00f0*/  IADD3 R6, PT, PT, RZ, -R3, RZ ;  /* 0x80000003ff067210 */ /* 0x002fca0007ffe0ff */
        /* <DEDUP_REMOVED lines=13> */
[----:B------:R-:W-:-:S06]  /*01d0*/  @P0 VIADD R3, R3, 0x1 ;  /* 0x0000000103030836 */ /* 0x000fcc0000000000 */
[----:B------:R-:W-:Y:S02]  /*01e0*/  @!P1 IADD3 R3, PT, PT, -R3, RZ, RZ ;  /* 0x000000ff03039210 */ /* 0x000fe40007ffe1ff */
[----:B------:R-:W-:-:S05]  /*01f0*/  @!P2 LOP3.LUT R3, RZ, R4, RZ, 0x33, !PT ;  /* 0x00000004ff03a212 */ /* 0x000fca00078e33ff */
[----:B------:R-:W-:-:S04]  /*0200*/  IMAD.MOV R0, RZ, RZ, -R3 ;  /* 0x000000ffff007224 */ /* 0x000fc800078e0a03 */
[----:B------:R-:W-:-:S05]  /*0210*/  IMAD R0, R4, R0, R7 ;  /* 0x0000000004007224 */ /* 0x000fca00078e0207 */
[----:B------:R-:W-:-:S13]  /*0220*/  ISETP.GT.AND P0, PT, R3, R0, PT ;  /* 0x000000000300720c */ /* 0x000fda0003f04270 */
[----:B------:R-:W-:Y:S05]  /*0230*/  @P0 EXIT ;  /* 0x000000000000094d */ /* 0x000fea0003800000 */
[----:B------:R-:W0:Y:S01]  /*0240*/  LDC.64 R4, c[0x0][0x388] ;  /* 0x0000e200ff047b82 */ /* 0x000e220000000a00 */
[----:B------:R-:W1:Y:S01]  /*0250*/  LDCU.64 UR4, c[0x0][0x358] ;  /* 0x00006b00ff0477ac */ /* 0x000e620008000a00 */
[----:B0-----:R-:W-:-:S06]  /*0260*/  IMAD.WIDE R4, R7, 0x4, R4 ;  /* 0x0000000407047825 */ /* 0x001fcc00078e0204 */
[----:B------:R-:W0:Y:S01]  /*0270*/  LDC.64 R6, c[0x0][0x380] ;  /* 0x0000e000ff067b82 */ /* 0x000e220000000a00 */
[----:B-1----:R-:W2:Y:S01]  /*0280*/  LDG.E R9, desc[UR4][R4.64] ;  /* 0x0000000404097981 */ /* 0x002ea2000c1e1900 */
[C---:B------:R-:W-:Y:S01]  /*0290*/  ISETP.NE.AND P0, PT, R3.reuse, R0, PT ;  /* 0x000000000300720c */ /* 0x040fe20003f05270 */
[----:B0-----:R-:W-:-:S05]  /*02a0*/  IMAD.WIDE R2, R3, 0x4, R6 ;  /* 0x0000000403027825 */ /* 0x001fca00078e0206 */
[----:B--2---:R0:W-:Y:S07]  /*02b0*/  REDG.E.ADD.STRONG.GPU desc[UR4][R2.64], R9 ;  /* 0x000000090200798e */ /* 0x0041ee000c12e104 */
[----:B------:R-:W-:Y:S05]  /*02c0*/  @!P0 EXIT ;  /* 0x000000000000894d */ /* 0x000fea0003800000 */
[----:B------:R-:W2:Y:S01]  /*02d0*/  LDG.E R5, desc[UR4][R4.64] ;  /* 0x0000000404057981 */ /* 0x000ea2000c1e1900 */
[----:B0-----:R-:W-:-:S05]  /*02e0*/  IMAD.WIDE R2, R0, 0x4, R6 ;  /* 0x0000000400027825 */ /* 0x001fca00078e0206 */
[----:B--2---:R-:W-:Y:S01]  /*02f0*/  REDG.E.ADD.STRONG.GPU desc[UR4][R2.64], R5 ;  /* 0x000000050200798e */ /* 0x004fe2000c12e104 */
[----:B------:R-:W-:Y:S05]  /*0300*/  EXIT ;  /* 0x000000000000794d */ /* 0x000fea0003800000 */
.L_x_19:
        /* <DEDUP_REMOVED lines=15> */
.L_x_27:


//--------------------- .nv.shared.reserved.0     --------------------------
	.section	.nv.shared.reserved.0,"aw",@nobits
	.weak		__nv_reservedSMEM_offset_0_alias
	.size		__nv_reservedSMEM_offset_0_alias, 0, 64
	.other		__nv_reservedSMEM_offset_0_alias,@"STO_CUDA_RESERVED_SHARED STV_DEFAULT"
__nv_reservedSMEM_offset_0_alias:
	.zero		0
	.zero		64


//--------------------- .nv.global                --------------------------
	.section	.nv.global,"aw",@nobits
.nv.global:
	.type		_ZN34_INTERNAL_905ab7b0_4_k_cu_bae410fe6thrust24THRUST_300001_SM_1000_NS3seqE,@object
	.size		_ZN34_INTERNAL_905ab7b0_4_k_cu_bae410fe6thrust24THRUST_300001_SM_1000_NS3seqE,(_ZN34_INTERNAL_905ab7b0_4_k_cu_bae410fe4cuda3std3__48in_placeE - _ZN34_INTERNAL_905ab7b0_4_k_cu_bae410fe6thrust24THRUST_300001_SM_1000_NS3seqE)
_ZN34_INTERNAL_905ab7b0_4_k_cu_bae410fe6thrust24THRUST_300001_SM_1000_NS3seqE:
	.zero		1
	.type		_ZN34_INTERNAL_905ab7b0_4_k_cu_bae410fe4cuda3std3__48in_placeE,@object
	.size		_ZN34_INTERNAL_905ab7b0_4_k_cu_bae410fe4cuda3std3__48in_placeE,(_ZN34_INTERNAL_905ab7b0_4_k_cu_bae410fe4cuda3std6ranges3__45__cpo4sizeE - _ZN34_INTERNAL_905ab7b0_4_k_cu_bae410fe4cuda3std3__48in_placeE)
_ZN34_INTERNAL_905ab7b0_4_k_cu_bae410fe4cuda3std3__48in_placeE:
	.zero		1
	.type		_ZN34_INTERNAL_905ab7b0_4_k_cu_bae410fe4cuda3std6ranges3__45__cpo4sizeE,@object
	.size		_ZN34_INTERNAL_905ab7b0_4_k_cu_bae410fe4cuda3std6ranges3__45__cpo4sizeE,(_ZN34_INTERNAL_905ab7b0_4_k_cu_bae410fe6thrust24THRUST_300001_SM_1000_NS12placeholders2_3E - _ZN34_INTERNAL_905ab7b0_4_k_cu_bae410fe4cuda3std6ranges3__45__cpo4sizeE)
_ZN34_INTERNAL_905ab7b0_4_k_cu_bae410fe4cuda3std6ranges3__45__cpo4sizeE:
	.zero		1
	.type		_ZN34_INTERNAL_905ab7b0_4_k_cu_bae410fe6thrust24THRUST_300001_SM_1000_NS12placeholders2_3E,@object
	.size		_ZN34_INTERNAL_905ab7b0_4_k_cu_bae410fe6thrust24THRUST_300001_SM_1000_NS12placeholders2_3E,(_ZN34_INTERNAL_905ab7b0_4_k_cu_bae410fe4cuda3std3__45__cpo6cbeginE - _ZN34_INTERNAL_905ab7b0_4_k_cu_bae410fe6thrust24THRUST_300001_SM_1000_NS12placeholders2_3E)
_ZN34_INTERNAL_905ab7b0_4_k_cu_bae410fe6thrust24THRUST_300001_SM_1000_NS12placeholders2_3E:
	.zero		1
	.type		_ZN34_INTERNAL_905ab7b0_4_k_cu_bae410fe4cuda3std3__45__cpo6cbeginE,@object
	.size		_ZN34_INTERNAL_905ab7b0_4_k_cu_bae410fe4cuda3std3__45__cpo6cbeginE,(_ZN34_INTERNAL_905ab7b0_4_k_cu_bae410fe4cuda3std6ranges3__45__cpo6cbeginE - _ZN34_INTERNAL_905ab7b0_4_k_cu_bae410fe4cuda3std3__45__cpo6cbeginE)
_ZN34_INTERNAL_905ab7b0_4_k_cu_bae410fe4cuda3std3__45__cpo6cbeginE:
	.zero		1
	.type		_ZN34_INTERNAL_905ab7b0_4_k_cu_bae410fe4cuda3std6ranges3__45__cpo6cbeginE,@object
	.size		_ZN34_INTERNAL_905ab7b0_4_k_cu_bae410fe4cuda3std6ranges3__45__cpo6cbeginE,(_ZN34_INTERNAL_905ab7b0_4_k_cu_bae410fe6thrust24THRUST_300001_SM_1000_NS12placeholders2_7E - _ZN34_INTERNAL_905ab7b0_4_k_cu_bae410fe4cuda3std6ranges3__45__cpo6cbeginE)
_ZN34_INTERNAL_905ab7b0_4_k_cu_bae410fe4cuda3std6ranges3__45__cpo6cbeginE:
	.zero		1
	.type		_ZN34_INTERNAL_905ab7b0_4_k_cu_bae410fe6thrust24THRUST_300001_SM_1000_NS12placeholders2_7E,@object
	.size		_ZN34_INTERNAL_905ab7b0_4_k_cu_bae410fe6thrust24THRUST_300001_SM_1000_NS12placeholders2_7E,(_ZN34_INTERNAL_905ab7b0_4_k_cu_bae410fe4cuda3std3__45__cpo7crbeginE - _ZN34_INTERNAL_905ab7b0_4_k_cu_bae410fe6thrust24THRUST_300001_SM_1000_NS12placeholders2_7E)
_ZN34_INTERNAL_905ab7b0_4_k_cu_bae410fe6thrust24THRUST_300001_SM_1000_NS12placeholders2_7E:
	.zero		1
	.type		_ZN34_INTERNAL_905ab7b0_4_k_cu_bae410fe4cuda3std3__45__cpo7crbeginE,@object
	.size		_ZN34_INTERNAL_905ab7b0_4_k_cu_bae410fe4cuda3std3__45__cpo7crbeginE,(_ZN34_INTERNAL_905ab7b0_4_k_cu_bae410fe4cuda3std6ranges3__45__cpo4nextE - _ZN34_INTERNAL_905ab7b0_4_k_cu_bae410fe4cuda3std3__45__cpo7crbeginE)
_ZN34_INTERNAL_905ab7b0_4_k_cu_bae410fe4cuda3std3__45__cpo7crbeginE:
	.zero		1
	.type		_ZN34_INTERNAL_905ab7b0_4_k_cu_bae410fe4cuda3std6ranges3__45__cpo4nextE,@object
	.size		_ZN34_INTERNAL_905ab7b0_4_k_cu_bae410fe4cuda3std6ranges3__45__cpo4nextE,(_ZN34_INTERNAL_905ab7b0_4_k_cu_bae410fe4cuda3std6ranges3__45__cpo4swapE - _ZN34_INTERNAL_905ab7b0_4_k_cu_bae410fe4cuda3std6ranges3__45__cpo4nextE)
_ZN34_INTERNAL_905ab7b0_4_k_cu_bae410fe4cuda3std6ranges3__45__cpo4nextE:
	.zero		1
	.type		_ZN34_INTERNAL_905ab7b0_4_k_cu_bae410fe4cuda3std6ranges3__45__cpo4swapE,@object
	.size		_ZN34_INTERNAL_905ab7b0_4_k_cu_bae410fe4cuda3std6ranges3__45__cpo4swapE,(_ZN34_INTERNAL_905ab7b0_4_k_cu_bae410fe6thrust24THRUST_300001_SM_1000_NS8cuda_cub10par_nosyncE - _ZN34_INTERNAL_905ab7b0_4_k_cu_bae410fe4cuda3std6ranges3__45__cpo4swapE)
_ZN34_INTERNAL_905ab7b0_4_k_cu_bae410fe4cuda3std6ranges3__45__cpo4swapE:
	.zero		1
	.type		_ZN34_INTERNAL_905ab7b0_4_k_cu_bae410fe6thrust24THRUST_300001_SM_1000_NS8cuda_cub10par_nosyncE,@object
	.size		_ZN34_INTERNAL_905ab7b0_4_k_cu_bae410fe6thrust24THRUST_300001_SM_1000_NS8cuda_cub10par_nosyncE,(_ZN34_INTERNAL_905ab7b0_4_k_cu_bae410fe6thrust24THRUST_300001_SM_1000_NS12placeholders2_9E - _ZN34_INTERNAL_905ab7b0_4_k_cu_bae410fe6thrust24THRUST_300001_SM_1000_NS8cuda_cub10par_nosyncE)
_ZN34_INTERNAL_905ab7b0_4_k_cu_bae410fe6thrust24THRUST_300001_SM_1000_NS8cuda_cub10par_nosyncE:
	.zero		1
	.type		_ZN34_INTERNAL_905ab7b0_4_k_cu_bae410fe6thrust24THRUST_300001_SM_1000_NS12placeholders2_9E,@object
	.size		_ZN34_INTERNAL_905ab7b0_4_k_cu_bae410fe6thrust24THRUST_300001_SM_1000_NS12placeholders2_9E,(_ZN34_INTERNAL_905ab7b0_4_k_cu_bae410fe4cuda3std3__436_GLOBAL__N__905ab7b0_4_k_cu_bae410fe6ignoreE - _ZN34_INTERNAL_905ab7b0_4_k_cu_bae410fe6thrust24THRUST_300001_SM_1000_NS12placeholders2_9E)
_ZN34_INTERNAL_905ab7b0_4_k_cu_bae410fe6thrust24THRUST_300001_SM_1000_NS12placeholders2_9E:
	.zero		1
	.type		_ZN34_INTERNAL_905ab7b0_4_k_cu_bae410fe4cuda3std3__436_GLOBAL__N__905ab7b0_4_k_cu_bae410fe6ignoreE,@object
	.size		_ZN34_INTERNAL_905ab7b0_4_k_cu_bae410fe4cuda3std3__436_GLOBAL__N__905ab7b0_4_k_cu_bae410fe6ignoreE,(_ZN34_INTERNAL_905ab7b0_4_k_cu_bae410fe4cuda3std6ranges3__45__cpo4dataE - _ZN34_INTERNAL_905ab7b0_4_k_cu_bae410fe4cuda3std3__436_GLOBAL__N__905ab7b0_4_k_cu_bae410fe6ignoreE)
_ZN34_INTERNAL_905ab7b0_4_k_cu_bae410fe4cuda3std3__436_GLOBAL__N__905ab7b0_4_k_cu_bae410fe6ignoreE:
	.zero		1
	.type		_ZN34_INTERNAL_905ab7b0_4_k_cu_bae410fe4cuda3std6ranges3__45__cpo4dataE,@object
	.size		_ZN34_INTERNAL_905ab7b0_4_k_cu_bae410fe4cuda3std6ranges3__45__cpo4dataE,(_ZN34_INTERNAL_905ab7b0_4_k_cu_bae410fe6thrust24THRUST_300001_SM_1000_NS12placeholders2_1E - _ZN34_INTERNAL_905ab7b0_4_k_cu_bae410fe4cuda3std6ranges3__45__cpo4dataE)
_ZN34_INTERNAL_905ab7b0_4_k_cu_bae410fe4cuda3std6ranges3__45__cpo4dataE:
	.zero		1
	.type		_ZN34_INTERNAL_905ab7b0_4_k_cu_bae410fe6thrust24THRUST_300001_SM_1000_NS12placeholders2_1E,@object
	.size		_ZN34_INTERNAL_905ab7b0_4_k_cu_bae410fe6thrust24THRUST_300001_SM_1000_NS12placeholders2_1E,(_ZN34_INTERNAL_905ab7b0_4_k_cu_bae410fe4cuda3std3__45__cpo5beginE - _ZN34_INTERNAL_905ab7b0_4_k_cu_bae410fe6thrust24THRUST_300001_SM_1000_NS12placeholders2_1E)
_ZN34_INTERNAL_905ab7b0_4_k_cu_bae410fe6thrust24THRUST_300001_SM_1000_NS12placeholders2_1E:
	.zero		1
	.type		_ZN34_INTERNAL_905ab7b0_4_k_cu_bae410fe4cuda3std3__45__cpo5beginE,@object
	.size		_ZN34_INTERNAL_905ab7b0_4_k_cu_bae410fe4cuda3std3__45__cpo5beginE,(_ZN34_INTERNAL_905ab7b0_4_k_cu_bae410fe4cuda3std6ranges3__45__cpo5beginE - _ZN34_INTERNAL_905ab7b0_4_k_cu_bae410fe4cuda3std3__45__cpo5beginE)
_ZN34_INTERNAL_905ab7b0_4_k_cu_bae410fe4cuda3std3__45__cpo5beginE:
	.zero		1
	.type		_ZN34_INTERNAL_905ab7b0_4_k_cu_bae410fe4cuda3std6ranges3__45__cpo5beginE,@object
	.size		_ZN34_INTERNAL_905ab7b0_4_k_cu_bae410fe4cuda3std6ranges3__45__cpo5beginE,(_ZN34_INTERNAL_905ab7b0_4_k_cu_bae410fe6thrust24THRUST_300001_SM_1000_NS12placeholders2_5E - _ZN34_INTERNAL_905ab7b0_4_k_cu_bae410fe4cuda3std6ranges3__45__cpo5beginE)
_ZN34_INTERNAL_905ab7b0_4_k_cu_bae410fe4cuda3std6ranges3__45__cpo5beginE:
	.zero		1
	.type		_ZN34_INTERNAL_905ab7b0_4_k_cu_bae410fe6thrust24THRUST_300001_SM_1000_NS12placeholders2_5E,@object
	.size		_ZN34_INTERNAL_905ab7b0_4_k_cu_bae410fe6thrust24THRUST_300001_SM_1000_NS12placeholders2_5E,(_ZN34_INTERNAL_905ab7b0_4_k_cu_bae410fe4cuda3std3__45__cpo6rbeginE - _ZN34_INTERNAL_905ab7b0_4_k_cu_bae410fe6thrust24THRUST_300001_SM_1000_NS12placeholders2_5E)
_ZN34_INTERNAL_905ab7b0_4_k_cu_bae410fe6thrust24THRUST_300001_SM_1000_NS12placeholders2_5E:
	.zero		1
	.type		_ZN34_INTERNAL_905ab7b0_4_k_cu_bae410fe4cuda3std3__45__cpo6rbeginE,@object
	.size		_ZN34_INTERNAL_905ab7b0_4_k_cu_bae410fe4cuda3std3__45__cpo6rbeginE,(_ZN34_INTERNAL_905ab7b0_4_k_cu_bae410fe4cuda3std6ranges3__45__cpo7advanceE - _ZN34_INTERNAL_905ab7b0_4_k_cu_bae410fe4cuda3std3__45__cpo6rbeginE)
_ZN34_INTERNAL_905ab7b0_4_k_cu_bae410fe4cuda3std3__45__cpo6rbeginE:
	.zero		1
	.type		_ZN34_INTERNAL_905ab7b0_4_k_cu_bae410fe4cuda3std6ranges3__45__cpo7advanceE,@object
	.size		_ZN34_INTERNAL_905ab7b0_4_k_cu_bae410fe4cuda3std6ranges3__45__cpo7advanceE,(_ZN34_INTERNAL_905ab7b0_4_k_cu_bae410fe4cuda3std3__47nulloptE - _ZN34_INTERNAL_905ab7b0_4_k_cu_bae410fe4cuda3std6ranges3__45__cpo7advanceE)
_ZN34_INTERNAL_905ab7b0_4_k_cu_bae410fe4cuda3std6ranges3__45__cpo7advanceE:
	.zero		1
	.type		_ZN34_INTERNAL_905ab7b0_4_k_cu_bae410fe4cuda3std3__47nulloptE,@object
	.size		_ZN34_INTERNAL_905ab7b0_4_k_cu_bae410fe4cuda3std3__47nulloptE,(_ZN34_INTERNAL_905ab7b0_4_k_cu_bae410fe4cuda3std6ranges3__45__cpo8distanceE - _ZN34_INTERNAL_905ab7b0_4_k_cu_bae410fe4cuda3std3__47nulloptE)
_ZN34_INTERNAL_905ab7b0_4_k_cu_bae410fe4cuda3std3__47nulloptE:
	.zero		1
	.type		_ZN34_INTERNAL_905ab7b0_4_k_cu_bae410fe4cuda3std6ranges3__45__cpo8distanceE,@object
	.size		_ZN34_INTERNAL_905ab7b0_4_k_cu_bae410fe4cuda3std6ranges3__45__cpo8distanceE,(_ZN34_INTERNAL_905ab7b0_4_k_cu_bae410fe6thrust24THRUST_300001_SM_1000_NS12placeholders3_10E - _ZN34_INTERNAL_905ab7b0_4_k_cu_bae410fe4cuda3std6ranges3__45__cpo8distanceE)
_ZN34_INTERNAL_905ab7b0_4_k_cu_bae410fe4cuda3std6ranges3__45__cpo8distanceE:
	.zero		1
	.type		_ZN34_INTERNAL_905ab7b0_4_k_cu_bae410fe6thrust24THRUST_300001_SM_1000_NS12placeholders3_10E,@object
	.size		_ZN34_INTERNAL_905ab7b0_4_k_cu_bae410fe6thrust24THRUST_300001_SM_1000_NS12placeholders3_10E,(_ZN34_INTERNAL_905ab7b0_4_k_cu_bae410fe4cuda3std3__419piecewise_constructE - _ZN34_INTERNAL_905ab7b0_4_k_cu_bae410fe6thrust24THRUST_300001_SM_1000_NS12placeholders3_10E)
_ZN34_INTERNAL_905ab7b0_4_k_cu_bae410fe6thrust24THRUST_300001_SM_1000_NS12placeholders3_10E:
	.zero		1
	.type		_ZN34_INTERNAL_905ab7b0_4_k_cu_bae410fe4cuda3std3__419piecewise_constructE,@object
	.size		_ZN34_INTERNAL_905ab7b0_4_k_cu_bae410fe4cuda3std3__419piecewise_constructE,(_ZN34_INTERNAL_905ab7b0_4_k_cu_bae410fe4cuda3std6ranges3__45__cpo5cdataE - _ZN34_INTERNAL_905ab7b0_4_k_cu_bae410fe4cuda3std3__419piecewise_constructE)
_ZN34_INTERNAL_905ab7b0_4_k_cu_bae410fe4cuda3std3__419piecewise_constructE:
	.zero		1
	.type		_ZN34_INTERNAL_905ab7b0_4_k_cu_bae410fe4cuda3std6ranges3__45__cpo5cdataE,@object
	.size		_ZN34_INTERNAL_905ab7b0_4_k_cu_bae410fe4cuda3std6ranges3__45__cpo5cdataE,(_ZN34_INTERNAL_905ab7b0_4_k_cu_bae410fe6thrust24THRUST_300001_SM_1000_NS12placeholders2_2E - _ZN34_INTERNAL_905ab7b0_4_k_cu_bae410fe4cuda3std6ranges3__45__cpo5cdataE)
_ZN34_INTERNAL_905ab7b0_4_k_cu_bae410fe4cuda3std6ranges3__45__cpo5cdataE:
	.zero		1
	.type		_ZN34_INTERNAL_905ab7b0_4_k_cu_bae410fe6thrust24THRUST_300001_SM_1000_NS12placeholders2_2E,@object
	.size		_ZN34_INTERNAL_905ab7b0_4_k_cu_bae410fe6thrust24THRUST_300001_SM_1000_NS12placeholders2_2E,(_ZN34_INTERNAL_905ab7b0_4_k_cu_bae410fe4cuda3std3__45__cpo3endE - _ZN34_INTERNAL_905ab7b0_4_k_cu_bae410fe6thrust24THRUST_300001_SM_1000_NS12placeholders2_2E)
_ZN34_INTERNAL_905ab7b0_4_k_cu_bae410fe6thrust24THRUST_300001_SM_1000_NS12placeholders2_2E:
	.zero		1
	.type		_ZN34_INTERNAL_905ab7b0_4_k_cu_bae410fe4cuda3std3__45__cpo3endE,@object
	.size		_ZN34_INTERNAL_905ab7b0_4_k_cu_bae410fe4cuda3std3__45__cpo3endE,(_ZN34_INTERNAL_905ab7b0_4_k_cu_bae410fe4cuda3std6ranges3__45__cpo3endE - _ZN34_INTERNAL_905ab7b0_4_k_cu_bae410fe4cuda3std3__45__cpo3endE)
_ZN34_INTERNAL_905ab7b0_4_k_cu_bae410fe4cuda3std3__45__cpo3endE:
	.zero		1
	.type		_ZN34_INTERNAL_905ab7b0_4_k_cu_bae410fe4cuda3std6ranges3__45__cpo3endE,@object
	.size		_ZN34_INTERNAL_905ab7b0_4_k_cu_bae410fe4cuda3std6ranges3__45__cpo3endE,(_ZN34_INTERNAL_905ab7b0_4_k_cu_bae410fe6thrust24THRUST_300001_SM_1000_NS12placeholders2_6E - _ZN34_INTERNAL_905ab7b0_4_k_cu_bae410fe4cuda3std6ranges3__45__cpo3endE)
_ZN34_INTERNAL_905ab7b0_4_k_cu_bae410fe4cuda3std6ranges3__45__cpo3endE:
	.zero		1
	.type		_ZN34_INTERNAL_905ab7b0_4_k_cu_bae410fe6thrust24THRUST_300001_SM_1000_NS12placeholders2_6E,@object
	.size		_ZN34_INTERNAL_905ab7b0_4_k_cu_bae410fe6thrust24THRUST_300001_SM_1000_NS12placeholders2_6E,(_ZN34_INTERNAL_905ab7b0_4_k_cu_bae410fe4cuda3std3__45__cpo4rendE - _ZN34_INTERNAL_905ab7b0_4_k_cu_bae410fe6thrust24THRUST_300001_SM_1000_NS12placeholders2_6E)
_ZN34_INTERNAL_905ab7b0_4_k_cu_bae410fe6thrust24THRUST_300001_SM_1000_NS12placeholders2_6E:
	.zero		1
	.type		_ZN34_INTERNAL_905ab7b0_4_k_cu_bae410fe4cuda3std3__45__cpo4rendE,@object
	.size		_ZN34_INTERNAL_905ab7b0_4_k_cu_bae410fe4cuda3std3__45__cpo4rendE,(_ZN34_INTERNAL_905ab7b0_4_k_cu_bae410fe4cuda3std6ranges3__45__cpo9iter_swapE - _ZN34_INTERNAL_905ab7b0_4_k_cu_bae410fe4cuda3std3__45__cpo4rendE)
_ZN34_INTERNAL_905ab7b0_4_k_cu_bae410fe4cuda3std3__45__cpo4rendE:
	.zero		1
	.type		_ZN34_INTERNAL_905ab7b0_4_k_cu_bae410fe4cuda3std6ranges3__45__cpo9iter_swapE,@object
	.size		_ZN34_INTERNAL_905ab7b0_4_k_cu_bae410fe4cuda3std6ranges3__45__cpo9iter_swapE,(_ZN34_INTERNAL_905ab7b0_4_k_cu_bae410fe4cuda3std3__48unexpectE - _ZN34_INTERNAL_905ab7b0_4_k_cu_bae410fe4cuda3std6ranges3__45__cpo9iter_swapE)
_ZN34_INTERNAL_905ab7b0_4_k_cu_bae410fe4cuda3std6ranges3__45__cpo9iter_swapE:
	.zero		1
	.type		_ZN34_INTERNAL_905ab7b0_4_k_cu_bae410fe4cuda3std3__48unexpectE,@object
	.size		_ZN34_INTERNAL_905ab7b0_4_k_cu_bae410fe4cuda3std3__48unexpectE,(_ZN34_INTERNAL_905ab7b0_4_k_cu_bae410fe6thrust24THRUST_300001_SM_1000_NS8cuda_cub3parE - _ZN34_INTERNAL_905ab7b0_4_k_cu_bae410fe4cuda3std3__48unexpectE)
_ZN34_INTERNAL_905ab7b0_4_k_cu_bae410fe4cuda3std3__48unexpectE:
	.zero		1
	.type		_ZN34_INTERNAL_905ab7b0_4_k_cu_bae410fe6thrust24THRUST_300001_SM_1000_NS8cuda_cub3parE,@object
	.size		_ZN34_INTERNAL_905ab7b0_4_k_cu_bae410fe6thrust24THRUST_300001_SM_1000_NS8cuda_cub3parE,(_ZN34_INTERNAL_905ab7b0_4_k_cu_bae410fe6thrust24THRUST_300001_SM_1000_NS12placeholders2_4E - _ZN34_INTERNAL_905ab7b0_4_k_cu_bae410fe6thrust24THRUST_300001_SM_1000_NS8cuda_cub3parE)
_ZN34_INTERNAL_905ab7b0_4_k_cu_bae410fe6thrust24THRUST_300001_SM_1000_NS8cuda_cub3parE:
	.zero		1
	.type		_ZN34_INTERNAL_905ab7b0_4_k_cu_bae410fe6thrust24THRUST_300001_SM_1000_NS12placeholders2_4E,@object
	.size		_ZN34_INTERNAL_905ab7b0_4_k_cu_bae410fe6thrust24THRUST_300001_SM_1000_NS12placeholders2_4E,(_ZN34_INTERNAL_905ab7b0_4_k_cu_bae410fe4cuda3std3__45__cpo4cendE - _ZN34_INTERNAL_905ab7b0_4_k_cu_bae410fe6thrust24THRUST_300001_SM_1000_NS12placeholders2_4E)
_ZN34_INTERNAL_905ab7b0_4_k_cu_bae410fe6thrust24THRUST_300001_SM_1000_NS12placeholders2_4E:
	.zero		1
	.type		_ZN34_INTERNAL_905ab7b0_4_k_cu_bae410fe4cuda3std3__45__cpo4cendE,@object
	.size		_ZN34_INTERNAL_905ab7b0_4_k_cu_bae410fe4cuda3std3__45__cpo4cendE,(_ZN34_INTERNAL_905ab7b0_4_k_cu_bae410fe4cuda3std6ranges3__45__cpo4cendE - _ZN34_INTERNAL_905ab7b0_4_k_cu_bae410fe4cuda3std3__45__cpo4cendE)
_ZN34_INTERNAL_905ab7b0_4_k_cu_bae410fe4cuda3std3__45__cpo4cendE:
	.zero		1
	.type		_ZN34_INTERNAL_905ab7b0_4_k_cu_bae410fe4cuda3std6ranges3__45__cpo4cendE,@object
	.size		_ZN34_INTERNAL_905ab7b0_4_k_cu_bae410fe4cuda3std6ranges3__45__cpo4cendE,(_ZN34_INTERNAL_905ab7b0_4_k_cu_bae410fe4cuda3std3__420unreachable_sentinelE - _ZN34_INTERNAL_905ab7b0_4_k_cu_bae410fe4cuda3std6ranges3__45__cpo4cendE)
_ZN34_INTERNAL_905ab7b0_4_k_cu_bae410fe4cuda3std6ranges3__45__cpo4cendE:
	.zero		1
	.type		_ZN34_INTERNAL_905ab7b0_4_k_cu_bae410fe4cuda3std3__420unreachable_sentinelE,@object
	.size		_ZN34_INTERNAL_905ab7b0_4_k_cu_bae410fe4cuda3std3__420unreachable_sentinelE,(_ZN34_INTERNAL_905ab7b0_4_k_cu_bae410fe4cuda3std6ranges3__45__cpo5ssizeE - _ZN34_INTERNAL_905ab7b0_4_k_cu_bae410fe4cuda3std3__420unreachable_sentinelE)
_ZN34_INTERNAL_905ab7b0_4_k_cu_bae410fe4cuda3std3__420unreachable_sentinelE:
	.zero		1
	.type		_ZN34_INTERNAL_905ab7b0_4_k_cu_bae410fe4cuda3std6ranges3__45__cpo5ssizeE,@object
	.size		_ZN34_INTERNAL_905ab7b0_4_k_cu_bae410fe4cuda3std6ranges3__45__cpo5ssizeE,(_ZN34_INTERNAL_905ab7b0_4_k_cu_bae410fe6thrust24THRUST_300001_SM_1000_NS12placeholders2_8E - _ZN34_INTERNAL_905ab7b0_4_k_cu_bae410fe4cuda3std6ranges3__45__cpo5ssizeE)
_ZN34_INTERNAL_905ab7b0_4_k_cu_bae410fe4cuda3std6ranges3__45__cpo5ssizeE:
	.zero		1
	.type		_ZN34_INTERNAL_905ab7b0_4_k_cu_bae410fe6thrust24THRUST_300001_SM_1000_NS12placeholders2_8E,@object
	.size		_ZN34_INTERNAL_905ab7b0_4_k_cu_bae410fe6thrust24THRUST_300001_SM_1000_NS12placeholders2_8E,(_ZN34_INTERNAL_905ab7b0_4_k_cu_bae410fe4cuda3std3__45__cpo5crendE - _ZN34_INTERNAL_905ab7b0_4_k_cu_bae410fe6thrust24THRUST_300001_SM_1000_NS12placeholders2_8E)
_ZN34_INTERNAL_905ab7b0_4_k_cu_bae410fe6thrust24THRUST_300001_SM_1000_NS12placeholders2_8E:
	.zero		1
	.type		_ZN34_INTERNAL_905ab7b0_4_k_cu_bae410fe4cuda3std3__45__cpo5crendE,@object
	.size		_ZN34_INTERNAL_905ab7b0_4_k_cu_bae410fe4cuda3std3__45__cpo5crendE,(_ZN34_INTERNAL_905ab7b0_4_k_cu_bae410fe4cuda3std6ranges3__45__cpo4prevE - _ZN34_INTERNAL_905ab7b0_4_k_cu_bae410fe4cuda3std3__45__cpo5crendE)
_ZN34_INTERNAL_905ab7b0_4_k_cu_bae410fe4cuda3std3__45__cpo5crendE:
	.zero		1
	.type		_ZN34_INTERNAL_905ab7b0_4_k_cu_bae410fe4cuda3std6ranges3__45__cpo4prevE,@object
	.size		_ZN34_INTERNAL_905ab7b0_4_k_cu_bae410fe4cuda3std6ranges3__45__cpo4prevE,(_ZN34_INTERNAL_905ab7b0_4_k_cu_bae410fe4cuda3std6ranges3__45__cpo9iter_moveE - _ZN34_INTERNAL_905ab7b0_4_k_cu_bae410fe4cuda3std6ranges3__45__cpo4prevE)
_ZN34_INTERNAL_905ab7b0_4_k_cu_bae410fe4cuda3std6ranges3__45__cpo4prevE:
	.zero		1
	.type		_ZN34_INTERNAL_905ab7b0_4_k_cu_bae410fe4cuda3std6ranges3__45__cpo9iter_moveE,@object
	.size		_ZN34_INTERNAL_905ab7b0_4_k_cu_bae410fe4cuda3std6ranges3__45__cpo9iter_moveE,(_ZN34_INTERNAL_905ab7b0_4_k_cu_bae410fe6thrust24THRUST_300001_SM_1000_NS6system6detail10sequential3seqE - _ZN34_INTERNAL_905ab7b0_4_k_cu_bae410fe4cuda3std6ranges3__45__cpo9iter_moveE)
_ZN34_INTERNAL_905ab7b0_4_k_cu_bae410fe4cuda3std6ranges3__45__cpo9iter_moveE:
	.zero		1
	.type		_ZN34_INTERNAL_905ab7b0_4_k_cu_bae410fe6thrust24THRUST_300001_SM_1000_NS6system6detail10sequential3seqE,@object
	.size		_ZN34_INTERNAL_905ab7b0_4_k_cu_bae410fe6thrust24THRUST_300001_SM_1000_NS6system6detail10sequential3seqE,(.L_31 - _ZN34_INTERNAL_905ab7b0_4_k_cu_bae410fe6thrust24THRUST_300001_SM_1000_NS6system6detail10sequential3seqE)
_ZN34_INTERNAL_905ab7b0_4_k_cu_bae410fe6thrust24THRUST_300001_SM_1000_NS6system6detail10sequential3seqE:
	.zero		1
.L_31:


//--------------------- .nv.constant0._ZN3cub18CUB_300001_SM_10006detail11EmptyKernelIvEEvv --------------------------
	.section	.nv.constant0._ZN3cub18CUB_300001_SM_10006detail11EmptyKernelIvEEvv,"a",@progbits
	.sectionflags	@""
	.align	4
.nv.constant0._ZN3cub18CUB_300001_SM_10006detail11EmptyKernelIvEEvv:
	.zero		896


//--------------------- .nv.constant0._Z8copy_matPiPKii --------------------------
	.section	.nv.constant0._Z8copy_matPiPKii,"a",@progbits
	.sectionflags	@""
	.align	4
.nv.constant0._Z8copy_matPiPKii:
	.zero		916


//--------------------- .nv.constant0._Z9makeMergePiPKiS1_iii --------------------------
	.section	.nv.constant0._Z9makeMergePiPKiS1_iii,"a",@progbits
	.sectionflags	@""
	.align	4
.nv.constant0._Z9makeMergePiPKiS1_iii:
	.zero		932


//--------------------- .nv.constant0._Z7makeNewPiS_iii --------------------------
	.section	.nv.constant0._Z7makeNewPiS_iii,"a",@progbits
	.sectionflags	@""
	.align	4
.nv.constant0._Z7makeNewPiS_iii:
	.zero		924


//--------------------- .nv.constant0._Z9getMinidxPKiPiii --------------------------
	.section	.nv.constant0._Z9getMinidxPKiPiii,"a",@progbits
	.sectionflags	@""
	.align	4
.nv.constant0._Z9getMinidxPKiPiii:
	.zero		920


//--------------------- .nv.constant0._Z7findMinPiS_i --------------------------
	.section	.nv.constant0._Z7findMinPiS_i,"a",@progbits
	.sectionflags	@""
	.align	4
.nv.constant0._Z7findMinPiS_i:
	.zero		916


//--------------------- .nv.constant0._Z9create_njPiS_S_i --------------------------
	.section	.nv.constant0._Z9create_njPiS_S_i,"a",@progbits
	.sectionflags	@""
	.align	4
.nv.constant0._Z9create_njPiS_S_i:
	.zero		924


//--------------------- .nv.constant0._Z6getsumPiS_i --------------------------
	.section	.nv.constant0._Z6getsumPiS_i,"a",@progbits
	.sectionflags	@""
	.align	4
.nv.constant0._Z6getsumPiS_i:
	.zero		916


//--------------------- SYMBOLS --------------------------

	.type		.nv.reservedSmem.offset0,@object
	.size		.nv.reservedSmem.offset0,0x4
